	.target	sm_90a

	.elftype	@"ET_EXEC"


//--------------------- .note.nv.tkinfo           --------------------------
	.section	.note.nv.tkinfo,"",@"SHT_NOTE"
	.sectionflags	@"SHF_NOTE_NV_TKINFO"
	.tkinfo
        /*0018*/ 	.word	0x00000002
        /*0030*/ 	.string	""
        /*0030*/ 	.string	"ptxas"
        /*0030*/ 	.string	"Cuda compilation tools, release 13.0, V13.0.88"
        /*0030*/ 	.string	"Build cuda_13.0.r13.0/compiler.36424714_0"
        /*0030*/ 	.string	"-arch sm_90a -m 64 "



//--------------------- .note.nv.cuinfo           --------------------------
	.section	.note.nv.cuinfo,"",@"SHT_NOTE"
	.sectionflags	@"SHF_NOTE_NV_CUINFO"
        /*0018*/ 	.short	0x0002
        /*001a*/ 	.short	0x005a
        /*001c*/ 	.short	0x0082
	.zero		2


//--------------------- .nv.info                  --------------------------
	.section	.nv.info,"",@"SHT_CUDA_INFO"
	.align	4


	//----- nvinfo : EIATTR_REGCOUNT
	.align		4
        /*0000*/ 	.byte	0x04, 0x2f
        /*0002*/ 	.short	(.L_15 - .L_14)
	.align		4
.L_14:
        /*0004*/ 	.word	index@(_ZN7cutlass13device_kernelINS_4gemm6kernel13GemmUniversalIN4cute5tupleIJiiiiEEENS1_10collective13CollectiveMmaINS1_34MainloopSm90TmaGmmaWarpSpecializedILi18ENS5_IJNS4_1CILi1EEESB_SB_EEENS1_35KernelTmaWarpSpecializedCooperativeEEENS5_IJNSA_ILi192EEESF_NSA_ILi32EEEEEEaNS5_IJlSB_lEEEaSI_NS4_8TiledMMAINS4_8MMA_AtomIJNS4_4SM904GMMA27MMA_64x192x32_S32S8S8_SS_TNEEEENS4_6LayoutINS5_IJNSA_ILi2EEESB_SB_EEENS5_IJSB_NSA_ILi0EEESS_EEEEENS5_IJNS4_10UnderscoreESV_SV_EEEEENS4_13SM90_TMA_LOADENS4_14ComposedLayoutINS4_7SwizzleILi1ELi4ELi3EEENS4_18smem_ptr_flag_bitsILi8EEENSP_INS5_IJNSA_ILi8EEESG_EEENS5_IJSG_SB_EEEEEEEvNS4_8identityESY_S18_vS19_EENS_8epilogue10collective6detail29Sm90TmaWarpSpecializedAdapterINS1C_15DefaultEpilogueIaSI_SI_NS1B_6thread17LinearCombinationIaLi1EiiLNS1G_9ScaleType4KindE0ELNS_15FloatRoundStyleE2EaEENS1_15EpilogueDefaultEEEEEvvEEEEvNT_6ParamsE)
        /*0008*/ 	.word	0x000000a8


	//----- nvinfo : EIATTR_FRAME_SIZE
	.align		4
.L_15:
        /*000c*/ 	.byte	0x04, 0x11
        /*000e*/ 	.short	(.L_17 - .L_16)
	.align		4
.L_16:
        /*0010*/ 	.word	index@(_ZN7cutlass13device_kernelINS_4gemm6kernel13GemmUniversalIN4cute5tupleIJiiiiEEENS1_10collective13CollectiveMmaINS1_34MainloopSm90TmaGmmaWarpSpecializedILi18ENS5_IJNS4_1CILi1EEESB_SB_EEENS1_35KernelTmaWarpSpecializedCooperativeEEENS5_IJNSA_ILi192EEESF_NSA_ILi32EEEEEEaNS5_IJlSB_lEEEaSI_NS4_8TiledMMAINS4_8MMA_AtomIJNS4_4SM904GMMA27MMA_64x192x32_S32S8S8_SS_TNEEEENS4_6LayoutINS5_IJNSA_ILi2EEESB_SB_EEENS5_IJSB_NSA_ILi0EEESS_EEEEENS5_IJNS4_10UnderscoreESV_SV_EEEEENS4_13SM90_TMA_LOADENS4_14ComposedLayoutINS4_7SwizzleILi1ELi4ELi3EEENS4_18smem_ptr_flag_bitsILi8EEENSP_INS5_IJNSA_ILi8EEESG_EEENS5_IJSG_SB_EEEEEEEvNS4_8identityESY_S18_vS19_EENS_8epilogue10collective6detail29Sm90TmaWarpSpecializedAdapterINS1C_15DefaultEpilogueIaSI_SI_NS1B_6thread17LinearCombinationIaLi1EiiLNS1G_9ScaleType4KindE0ELNS_15FloatRoundStyleE2EaEENS1_15EpilogueDefaultEEEEEvvEEEEvNT_6ParamsE)
        /*0014*/ 	.word	0x00000008


	//----- nvinfo : EIATTR_MIN_STACK_SIZE
	.align		4
.L_17:
        /*0018*/ 	.byte	0x04, 0x12
        /*001a*/ 	.short	(.L_19 - .L_18)
	.align		4
.L_18:
        /*001c*/ 	.word	index@(_ZN7cutlass13device_kernelINS_4gemm6kernel13GemmUniversalIN4cute5tupleIJiiiiEEENS1_10collective13CollectiveMmaINS1_34MainloopSm90TmaGmmaWarpSpecializedILi18ENS5_IJNS4_1CILi1EEESB_SB_EEENS1_35KernelTmaWarpSpecializedCooperativeEEENS5_IJNSA_ILi192EEESF_NSA_ILi32EEEEEEaNS5_IJlSB_lEEEaSI_NS4_8TiledMMAINS4_8MMA_AtomIJNS4_4SM904GMMA27MMA_64x192x32_S32S8S8_SS_TNEEEENS4_6LayoutINS5_IJNSA_ILi2EEESB_SB_EEENS5_IJSB_NSA_ILi0EEESS_EEEEENS5_IJNS4_10UnderscoreESV_SV_EEEEENS4_13SM90_TMA_LOADENS4_14ComposedLayoutINS4_7SwizzleILi1ELi4ELi3EEENS4_18smem_ptr_flag_bitsILi8EEENSP_INS5_IJNSA_ILi8EEESG_EEENS5_IJSG_SB_EEEEEEEvNS4_8identityESY_S18_vS19_EENS_8epilogue10collective6detail29Sm90TmaWarpSpecializedAdapterINS1C_15DefaultEpilogueIaSI_SI_NS1B_6thread17LinearCombinationIaLi1EiiLNS1G_9ScaleType4KindE0ELNS_15FloatRoundStyleE2EaEENS1_15EpilogueDefaultEEEEEvvEEEEvNT_6ParamsE)
        /*0020*/ 	.word	0x00000008
.L_19:


//--------------------- .nv.compat                --------------------------
	.section	.nv.compat,"",@"SHT_CUDA_COMPAT_INFO"
	.align	4
        /*0000*/ 	.byte	0x02, 0x09, 0x01, 0x00, 0x02, 0x02, 0x04, 0x00, 0x02, 0x05, 0x05, 0x00, 0x03, 0x07, 0x01, 0x01
        /*0010*/ 	.byte	0x02, 0x03, 0x01, 0x00, 0x02, 0x06, 0x01, 0x00, 0x04, 0x0b, 0x08, 0x00, 0x00, 0x00, 0x00, 0x00
        /*0020*/ 	.byte	0x00, 0x00, 0x00, 0x00


//--------------------- .nv.info._ZN7cutlass13device_kernelINS_4gemm6kernel13GemmUniversalIN4cute5tupleIJiiiiEEENS1_10collective13CollectiveMmaINS1_34MainloopSm90TmaGmmaWarpSpecializedILi18ENS5_IJNS4_1CILi1EEESB_SB_EEENS1_35KernelTmaWarpSpecializedCooperativeEEENS5_IJNSA_ILi192EEESF_NSA_ILi32EEEEEEaNS5_IJlSB_lEEEaSI_NS4_8TiledMMAINS4_8MMA_AtomIJNS4_4SM904GMMA27MMA_64x192x32_S32S8S8_SS_TNEEEENS4_6LayoutINS5_IJNSA_ILi2EEESB_SB_EEENS5_IJSB_NSA_ILi0EEESS_EEEEENS5_IJNS4_10UnderscoreESV_SV_EEEEENS4_13SM90_TMA_LOADENS4_14ComposedLayoutINS4_7SwizzleILi1ELi4ELi3EEENS4_18smem_ptr_flag_bitsILi8EEENSP_INS5_IJNSA_ILi8EEESG_EEENS5_IJSG_SB_EEEEEEEvNS4_8identityESY_S18_vS19_EENS_8epilogue10collective6detail29Sm90TmaWarpSpecializedAdapterINS1C_15DefaultEpilogueIaSI_SI_NS1B_6thread17LinearCombinationIaLi1EiiLNS1G_9ScaleType4KindE0ELNS_15FloatRoundStyleE2EaEENS1_15EpilogueDefaultEEEEEvvEEEEvNT_6ParamsE --------------------------
	.section	.nv.info._ZN7cutlass13device_kernelINS_4gemm6kernel13GemmUniversalIN4cute5tupleIJiiiiEEENS1_10collective13CollectiveMmaINS1_34MainloopSm90TmaGmmaWarpSpecializedILi18ENS5_IJNS4_1CILi1EEESB_SB_EEENS1_35KernelTmaWarpSpecializedCooperativeEEENS5_IJNSA_ILi192EEESF_NSA_ILi32EEEEEEaNS5_IJlSB_lEEEaSI_NS4_8TiledMMAINS4_8MMA_AtomIJNS4_4SM904GMMA27MMA_64x192x32_S32S8S8_SS_TNEEEENS4_6LayoutINS5_IJNSA_ILi2EEESB_SB_EEENS5_IJSB_NSA_ILi0EEESS_EEEEENS5_IJNS4_10UnderscoreESV_SV_EEEEENS4_13SM90_TMA_LOADENS4_14ComposedLayoutINS4_7SwizzleILi1ELi4ELi3EEENS4_18smem_ptr_flag_bitsILi8EEENSP_INS5_IJNSA_ILi8EEESG_EEENS5_IJSG_SB_EEEEEEEvNS4_8identityESY_S18_vS19_EENS_8epilogue10collective6detail29Sm90TmaWarpSpecializedAdapterINS1C_15DefaultEpilogueIaSI_SI_NS1B_6thread17LinearCombinationIaLi1EiiLNS1G_9ScaleType4KindE0ELNS_15FloatRoundStyleE2EaEENS1_15EpilogueDefaultEEEEEvvEEEEvNT_6ParamsE,"",@"SHT_CUDA_INFO"
	.sectionflags	@""
	.align	4


	//----- nvinfo : EIATTR_CUDA_API_VERSION
	.align		4
        /*0000*/ 	.byte	0x04, 0x37
        /*0002*/ 	.short	(.L_21 - .L_20)
.L_20:
        /*0004*/ 	.word	0x00000082


	//----- nvinfo : EIATTR_KPARAM_INFO
	.align		4
.L_21:
        /*0008*/ 	.byte	0x04, 0x17
        /*000a*/ 	.short	(.L_23 - .L_22)
.L_22:
        /*000c*/ 	.word	0x00000000
        /*0010*/ 	.short	0x0000
        /*0012*/ 	.short	0x0070
        /*0014*/ 	.byte	0x00, 0xf0, 0x01, 0x10


	//----- nvinfo : EIATTR_SPARSE_MMA_MASK
	.align		4
.L_23:
        /*0018*/ 	.byte	0x03, 0x50
        /*001a*/ 	.short	0x0000


	//----- nvinfo : EIATTR_MAXREG_COUNT
	.align		4
        /*001c*/ 	.byte	0x03, 0x1b
        /*001e*/ 	.short	0x00a8


	//----- nvinfo : EIATTR_NUM_BARRIERS
	.align		4
        /*0020*/ 	.byte	0x02, 0x4c
        /*0022*/ 	.byte	0x01
	.zero		1


	//----- nvinfo : EIATTR_EXTERNS
	.align		4
        /*0024*/ 	.byte	0x04, 0x0f
        /*0026*/ 	.short	(.L_25 - .L_24)


	//   ....[0]....
	.align		4
.L_24:
        /*0028*/ 	.word	index@(__assertfail)


	//----- nvinfo : EIATTR_ANNOTATIONS
	.align		4
.L_25:
        /*002c*/ 	.byte	0x04, 0x55
        /*002e*/ 	.short	(.L_27 - .L_26)


	//   ....[0]....
.L_26:
        /*0030*/ 	.word	0x00000001
        /*0034*/ 	.byte	0x30, 0x08, 0x00, 0x00, 0x01, 0x00, 0x00, 0x00, 0xd0, 0x0d, 0x00, 0x00, 0x01, 0x00, 0x00, 0x00
        /*0044*/ 	.byte	0x90, 0x1a, 0x00, 0x00, 0x01, 0x00, 0x00, 0x00, 0xa0, 0xb7, 0x00, 0x00


	//----- nvinfo : EIATTR_MERCURY_ISA_VERSION
	.align		4
.L_27:
        /*0050*/ 	.byte	0x03, 0x5f
        /*0052*/ 	.short	0x0101


	//----- nvinfo : EIATTR_INT_WARP_WIDE_INSTR_OFFSETS
	.align		4
        /*0054*/ 	.byte	0x04, 0x31
        /*0056*/ 	.short	(.L_29 - .L_28)


	//   ....[0]....
.L_28:
        /*0058*/ 	.word	0x000005c0


	//   ....[1]....
        /*005c*/ 	.word	0x000005d0


	//   ....[2]....
        /*0060*/ 	.word	0x000006b0


	//----- nvinfo : EIATTR_COOP_GROUP_MASK_REGIDS
	.align		4
.L_29:
        /*0064*/ 	.byte	0x04, 0x29
        /*0066*/ 	.short	(.L_31 - .L_30)


	//   ....[0]....
.L_30:
        /*0068*/ 	.word	0xffffffff


	//   ....[1]....
        /*006c*/ 	.word	0xffffffff


	//   ....[2]....
        /*0070*/ 	.word	0xffffffff


	//   ....[3]....
        /*0074*/ 	.word	0xffffffff


	//   ....[4]....
        /*0078*/ 	.word	0xffffffff


	//----- nvinfo : EIATTR_COOP_GROUP_INSTR_OFFSETS
	.align		4
.L_31:
        /*007c*/ 	.byte	0x04, 0x28
        /*007e*/ 	.short	(.L_33 - .L_32)


	//   ....[0]....
.L_32:
        /*0080*/ 	.word	0x00000070


	//   ....[1]....
        /*0084*/ 	.word	0x00000080


	//   ....[2]....
        /*0088*/ 	.word	0x00000140


	//   ....[3]....
        /*008c*/ 	.word	0x000004c0


	//   ....[4]....
        /*0090*/ 	.word	0x00001180


	//----- nvinfo : EIATTR_REG_RECONFIG
	.align		4
.L_33:
        /*0094*/ 	.byte	0x01, 0x54
	.zero		2


	//----- nvinfo : EIATTR_SYSCALL_OFFSETS
	.align		4
        /*0098*/ 	.byte	0x04, 0x46
        /*009a*/ 	.short	(.L_35 - .L_34)


	//   ....[0]....
.L_34:
        /*009c*/ 	.word	0x00001350


	//----- nvinfo : EIATTR_MBARRIER_INSTR_OFFSETS
	.align		4
.L_35:
        /*00a0*/ 	.byte	0x04, 0x39
        /*00a2*/ 	.short	(.L_37 - .L_36)


	//   ....[0]....
.L_36:
        /*00a4*/ 	.word	0x00000260
        /*00a8*/ 	.word	0x000000ff
        /*00ac*/ 	.word	0x00000000
        /*00b0*/ 	.short	0x0100
        /*00b2*/ 	.byte	0x08
	.zero		1


	//   ....[1]....
        /*00b4*/ 	.word	0x00000270
        /*00b8*/ 	.word	0x000000ff
        /*00bc*/ 	.word	0x00000090
        /*00c0*/ 	.short	0x0100
        /*00c2*/ 	.byte	0x08
	.zero		1


	//   ....[2]....
        /*00c4*/ 	.word	0x00000280
        /*00c8*/ 	.word	0x000000ff
        /*00cc*/ 	.word	0x00000008
        /*00d0*/ 	.short	0x0100
        /*00d2*/ 	.byte	0x08
	.zero		1


	//   ....[3]....
        /*00d4*/ 	.word	0x00000290
        /*00d8*/ 	.word	0x000000ff
        /*00dc*/ 	.word	0x00000098
        /*00e0*/ 	.short	0x0100
        /*00e2*/ 	.byte	0x08
	.zero		1


	//   ....[4]....
        /*00e4*/ 	.word	0x000002a0
        /*00e8*/ 	.word	0x000000ff
        /*00ec*/ 	.word	0x00000010
        /*00f0*/ 	.short	0x0100
        /*00f2*/ 	.byte	0x08
	.zero		1


	//   ....[5]....
        /*00f4*/ 	.word	0x000002b0
        /*00f8*/ 	.word	0x000000ff
        /*00fc*/ 	.word	0x000000a0
        /*0100*/ 	.short	0x0100
        /*0102*/ 	.byte	0x08
	.zero		1


	//   ....[6]....
        /*0104*/ 	.word	0x000002c0
        /*0108*/ 	.word	0x000000ff
        /*010c*/ 	.word	0x00000018
        /*0110*/ 	.short	0x0100
        /*0112*/ 	.byte	0x08
	.zero		1


	//   ....[7]....
        /*0114*/ 	.word	0x000002d0
        /*0118*/ 	.word	0x000000ff
        /*011c*/ 	.word	0x000000a8
        /*0120*/ 	.short	0x0100
        /*0122*/ 	.byte	0x08
	.zero		1


	//   ....[8]....
        /*0124*/ 	.word	0x000002e0
        /*0128*/ 	.word	0x000000ff
        /*012c*/ 	.word	0x00000020
        /*0130*/ 	.short	0x0100
        /*0132*/ 	.byte	0x08
	.zero		1


	//   ....[9]....
        /*0134*/ 	.word	0x000002f0
        /*0138*/ 	.word	0x000000ff
        /*013c*/ 	.word	0x000000b0
        /*0140*/ 	.short	0x0100
        /*0142*/ 	.byte	0x08
	.zero		1


	//   ....[10]....
        /*0144*/ 	.word	0x00000300
        /*0148*/ 	.word	0x000000ff
        /*014c*/ 	.word	0x00000028
        /*0150*/ 	.short	0x0100
        /*0152*/ 	.byte	0x08
	.zero		1


	//   ....[11]....
        /*0154*/ 	.word	0x00000310
        /*0158*/ 	.word	0x000000ff
        /*015c*/ 	.word	0x000000b8
        /*0160*/ 	.short	0x0100
        /*0162*/ 	.byte	0x08
	.zero		1


	//   ....[12]....
        /*0164*/ 	.word	0x00000320
        /*0168*/ 	.word	0x000000ff
        /*016c*/ 	.word	0x00000030
        /*0170*/ 	.short	0x0100
        /*0172*/ 	.byte	0x08
	.zero		1


	//   ....[13]....
        /*0174*/ 	.word	0x00000330
        /*0178*/ 	.word	0x000000ff
        /*017c*/ 	.word	0x000000c0
        /*0180*/ 	.short	0x0100
        /*0182*/ 	.byte	0x08
	.zero		1


	//   ....[14]....
        /*0184*/ 	.word	0x00000340
        /*0188*/ 	.word	0x000000ff
        /*018c*/ 	.word	0x00000038
        /*0190*/ 	.short	0x0100
        /*0192*/ 	.byte	0x08
	.zero		1


	//   ....[15]....
        /*0194*/ 	.word	0x00000350
        /*0198*/ 	.word	0x000000ff
        /*019c*/ 	.word	0x000000c8
        /*01a0*/ 	.short	0x0100
        /*01a2*/ 	.byte	0x08
	.zero		1


	//   ....[16]....
        /*01a4*/ 	.word	0x00000360
        /*01a8*/ 	.word	0x000000ff
        /*01ac*/ 	.word	0x00000040
        /*01b0*/ 	.short	0x0100
        /*01b2*/ 	.byte	0x08
	.zero		1


	//   ....[17]....
        /*01b4*/ 	.word	0x00000370
        /*01b8*/ 	.word	0x000000ff
        /*01bc*/ 	.word	0x000000d0
        /*01c0*/ 	.short	0x0100
        /*01c2*/ 	.byte	0x08
	.zero		1


	//   ....[18]....
        /*01c4*/ 	.word	0x00000380
        /*01c8*/ 	.word	0x000000ff
        /*01cc*/ 	.word	0x00000048
        /*01d0*/ 	.short	0x0100
        /*01d2*/ 	.byte	0x08
	.zero		1


	//   ....[19]....
        /*01d4*/ 	.word	0x00000390
        /*01d8*/ 	.word	0x000000ff
        /*01dc*/ 	.word	0x000000d8
        /*01e0*/ 	.short	0x0100
        /*01e2*/ 	.byte	0x08
	.zero		1


	//   ....[20]....
        /*01e4*/ 	.word	0x000003a0
        /*01e8*/ 	.word	0x000000ff
        /*01ec*/ 	.word	0x00000050
        /*01f0*/ 	.short	0x0100
        /*01f2*/ 	.byte	0x08
	.zero		1


	//   ....[21]....
        /*01f4*/ 	.word	0x000003b0
        /*01f8*/ 	.word	0x000000ff
        /*01fc*/ 	.word	0x000000e0
        /*0200*/ 	.short	0x0100
        /*0202*/ 	.byte	0x08
	.zero		1


	//   ....[22]....
        /*0204*/ 	.word	0x000003c0
        /*0208*/ 	.word	0x000000ff
        /*020c*/ 	.word	0x00000058
        /*0210*/ 	.short	0x0100
        /*0212*/ 	.byte	0x08
	.zero		1


	//   ....[23]....
        /*0214*/ 	.word	0x000003d0
        /*0218*/ 	.word	0x000000ff
        /*021c*/ 	.word	0x000000e8
        /*0220*/ 	.short	0x0100
        /*0222*/ 	.byte	0x08
	.zero		1


	//   ....[24]....
        /*0224*/ 	.word	0x000003e0
        /*0228*/ 	.word	0x000000ff
        /*022c*/ 	.word	0x00000060
        /*0230*/ 	.short	0x0100
        /*0232*/ 	.byte	0x08
	.zero		1


	//   ....[25]....
        /*0234*/ 	.word	0x000003f0
        /*0238*/ 	.word	0x000000ff
        /*023c*/ 	.word	0x000000f0
        /*0240*/ 	.short	0x0100
        /*0242*/ 	.byte	0x08
	.zero		1


	//   ....[26]....
        /*0244*/ 	.word	0x00000400
        /*0248*/ 	.word	0x000000ff
        /*024c*/ 	.word	0x00000068
        /*0250*/ 	.short	0x0100
        /*0252*/ 	.byte	0x08
	.zero		1


	//   ....[27]....
        /*0254*/ 	.word	0x00000410
        /*0258*/ 	.word	0x000000ff
        /*025c*/ 	.word	0x000000f8
        /*0260*/ 	.short	0x0100
        /*0262*/ 	.byte	0x08
	.zero		1


	//   ....[28]....
        /*0264*/ 	.word	0x00000420
        /*0268*/ 	.word	0x000000ff
        /*026c*/ 	.word	0x00000070
        /*0270*/ 	.short	0x0100
        /*0272*/ 	.byte	0x08
	.zero		1


	//   ....[29]....
        /*0274*/ 	.word	0x00000430
        /*0278*/ 	.word	0x000000ff
        /*027c*/ 	.word	0x00000100
        /*0280*/ 	.short	0x0100
        /*0282*/ 	.byte	0x08
	.zero		1


	//   ....[30]....
        /*0284*/ 	.word	0x00000440
        /*0288*/ 	.word	0x000000ff
        /*028c*/ 	.word	0x00000078
        /*0290*/ 	.short	0x0100
        /*0292*/ 	.byte	0x08
	.zero		1


	//   ....[31]....
        /*0294*/ 	.word	0x00000450
        /*0298*/ 	.word	0x000000ff
        /*029c*/ 	.word	0x00000108
        /*02a0*/ 	.short	0x0100
        /*02a2*/ 	.byte	0x08
	.zero		1


	//   ....[32]....
        /*02a4*/ 	.word	0x00000460
        /*02a8*/ 	.word	0x000000ff
        /*02ac*/ 	.word	0x00000080
        /*02b0*/ 	.short	0x0100
        /*02b2*/ 	.byte	0x08
	.zero		1


	//   ....[33]....
        /*02b4*/ 	.word	0x00000470
        /*02b8*/ 	.word	0x000000ff
        /*02bc*/ 	.word	0x00000110
        /*02c0*/ 	.short	0x0100
        /*02c2*/ 	.byte	0x08
	.zero		1


	//   ....[34]....
        /*02c4*/ 	.word	0x00000480
        /*02c8*/ 	.word	0x000000ff
        /*02cc*/ 	.word	0x00000088
        /*02d0*/ 	.short	0x0100
        /*02d2*/ 	.byte	0x08
	.zero		1


	//   ....[35]....
        /*02d4*/ 	.word	0x00000490
        /*02d8*/ 	.word	0x000000ff
        /*02dc*/ 	.word	0x00000118
        /*02e0*/ 	.short	0x0100
        /*02e2*/ 	.byte	0x08
	.zero		1


	//   ....[36]....
        /*02e4*/ 	.word	0x00000720
        /*02e8*/ 	.word	0x000000ff
        /*02ec*/ 	.word	0x00000130
        /*02f0*/ 	.short	0x0100
        /*02f2*/ 	.byte	0x06
	.zero		1


	//   ....[37]....
        /*02f4*/ 	.word	0x00000780
        /*02f8*/ 	.word	0x000000ff
        /*02fc*/ 	.word	0x00000138
        /*0300*/ 	.short	0x0100
        /*0302*/ 	.byte	0x06
	.zero		1


	//   ....[38]....
        /*0304*/ 	.word	0x00001420
        /*0308*/ 	.word	0x00000003
        /*030c*/ 	.word	0x00000000
        /*0310*/ 	.short	0x010a
        /*0312*/ 	.byte	0x3f
	.zero		1


	//   ....[39]....
        /*0314*/ 	.word	0x00001460
        /*0318*/ 	.word	0x00000003
        /*031c*/ 	.word	0x00000000
        /*0320*/ 	.short	0x010a
        /*0322*/ 	.byte	0x3f
	.zero		1


	//   ....[40]....
        /*0324*/ 	.word	0x00001700
        /*0328*/ 	.word	0x00000005
        /*032c*/ 	.word	0x00000000
        /*0330*/ 	.short	0x010a
        /*0332*/ 	.byte	0x3f
	.zero		1


	//   ....[41]....
        /*0334*/ 	.word	0x00001740
        /*0338*/ 	.word	0x00000005
        /*033c*/ 	.word	0x00000000
        /*0340*/ 	.short	0x010a
        /*0342*/ 	.byte	0x3f
	.zero		1


	//   ....[42]....
        /*0344*/ 	.word	0x00001880
        /*0348*/ 	.word	0x00000004
        /*034c*/ 	.word	0x00000000
        /*0350*/ 	.short	0x0101
        /*0352*/ 	.byte	0x3f
	.zero		1


	//   ....[43]....
        /*0354*/ 	.word	0x00001a60
        /*0358*/ 	.word	0x00000000
        /*035c*/ 	.word	0x00000000
        /*0360*/ 	.short	0x0101
        /*0362*/ 	.byte	0x3f
	.zero		1


	//   ....[44]....
        /*0364*/ 	.word	0x0000c160
        /*0368*/ 	.word	0x0000000e
        /*036c*/ 	.word	0x00000090
        /*0370*/ 	.short	0x010a
        /*0372*/ 	.byte	0x3f
	.zero		1


	//   ....[45]....
        /*0374*/ 	.word	0x0000c4c0
        /*0378*/ 	.word	0x00000006
        /*037c*/ 	.word	0x00000138
        /*0380*/ 	.short	0x0101
        /*0382*/ 	.byte	0x3f
	.zero		1


	//   ....[46]....
        /*0384*/ 	.word	0x0000cbf0
        /*0388*/ 	.word	0x00000007
        /*038c*/ 	.word	0x00000000
        /*0390*/ 	.short	0x010a
        /*0392*/ 	.byte	0x3f
	.zero		1


	//   ....[47]....
        /*0394*/ 	.word	0x0000cc70
        /*0398*/ 	.word	0x00000009
        /*039c*/ 	.word	0x00000000
        /*03a0*/ 	.short	0x010a
        /*03a2*/ 	.byte	0x3f
	.zero		1


	//   ....[48]....
        /*03a4*/ 	.word	0x0000cd00
        /*03a8*/ 	.word	0x00000006
        /*03ac*/ 	.word	0x00000000
        /*03b0*/ 	.short	0x010a
        /*03b2*/ 	.byte	0x3f
	.zero		1


	//   ....[49]....
        /*03b4*/ 	.word	0x0000cd90
        /*03b8*/ 	.word	0x00000009
        /*03bc*/ 	.word	0x00000000
        /*03c0*/ 	.short	0x010a
        /*03c2*/ 	.byte	0x3f
	.zero		1


	//   ....[50]....
        /*03c4*/ 	.word	0x0000ce20
        /*03c8*/ 	.word	0x00000006
        /*03cc*/ 	.word	0x00000000
        /*03d0*/ 	.short	0x010a
        /*03d2*/ 	.byte	0x3f
	.zero		1


	//   ....[51]....
        /*03d4*/ 	.word	0x0000ceb0
        /*03d8*/ 	.word	0x00000009
        /*03dc*/ 	.word	0x00000000
        /*03e0*/ 	.short	0x010a
        /*03e2*/ 	.byte	0x3f
	.zero		1


	//   ....[52]....
        /*03e4*/ 	.word	0x0000cf40
        /*03e8*/ 	.word	0x00000006
        /*03ec*/ 	.word	0x00000000
        /*03f0*/ 	.short	0x010a
        /*03f2*/ 	.byte	0x3f
	.zero		1


	//   ....[53]....
        /*03f4*/ 	.word	0x0000cfd0
        /*03f8*/ 	.word	0x00000009
        /*03fc*/ 	.word	0x00000000
        /*0400*/ 	.short	0x010a
        /*0402*/ 	.byte	0x3f
	.zero		1


	//   ....[54]....
        /*0404*/ 	.word	0x0000d060
        /*0408*/ 	.word	0x00000006
        /*040c*/ 	.word	0x00000000
        /*0410*/ 	.short	0x010a
        /*0412*/ 	.byte	0x3f
	.zero		1


	//   ....[55]....
        /*0414*/ 	.word	0x0000d0f0
        /*0418*/ 	.word	0x00000009
        /*041c*/ 	.word	0x00000000
        /*0420*/ 	.short	0x010a
        /*0422*/ 	.byte	0x3f
	.zero		1


	//   ....[56]....
        /*0424*/ 	.word	0x0000d180
        /*0428*/ 	.word	0x00000006
        /*042c*/ 	.word	0x00000000
        /*0430*/ 	.short	0x010a
        /*0432*/ 	.byte	0x3f
	.zero		1


	//   ....[57]....
        /*0434*/ 	.word	0x0000d210
        /*0438*/ 	.word	0x00000009
        /*043c*/ 	.word	0x00000000
        /*0440*/ 	.short	0x010a
        /*0442*/ 	.byte	0x3f
	.zero		1


	//   ....[58]....
        /*0444*/ 	.word	0x0000d2a0
        /*0448*/ 	.word	0x00000006
        /*044c*/ 	.word	0x00000000
        /*0450*/ 	.short	0x010a
        /*0452*/ 	.byte	0x3f
	.zero		1


	//   ....[59]....
        /*0454*/ 	.word	0x0000d330
        /*0458*/ 	.word	0x00000009
        /*045c*/ 	.word	0x00000000
        /*0460*/ 	.short	0x010a
        /*0462*/ 	.byte	0x3f
	.zero		1


	//   ....[60]....
        /*0464*/ 	.word	0x0000d3c0
        /*0468*/ 	.word	0x00000006
        /*046c*/ 	.word	0x00000000
        /*0470*/ 	.short	0x010a
        /*0472*/ 	.byte	0x3f
	.zero		1


	//   ....[61]....
        /*0474*/ 	.word	0x0000d450
        /*0478*/ 	.word	0x00000009
        /*047c*/ 	.word	0x00000000
        /*0480*/ 	.short	0x010a
        /*0482*/ 	.byte	0x3f
	.zero		1


	//   ....[62]....
        /*0484*/ 	.word	0x0000d4e0
        /*0488*/ 	.word	0x00000006
        /*048c*/ 	.word	0x00000000
        /*0490*/ 	.short	0x010a
        /*0492*/ 	.byte	0x3f
	.zero		1


	//   ....[63]....
        /*0494*/ 	.word	0x0000d570
        /*0498*/ 	.word	0x00000003
        /*049c*/ 	.word	0x00000000
        /*04a0*/ 	.short	0x010a
        /*04a2*/ 	.byte	0x3f
	.zero		1


	//   ....[64]....
        /*04a4*/ 	.word	0x0000d5d0
        /*04a8*/ 	.word	0x00000003
        /*04ac*/ 	.word	0x00000000
        /*04b0*/ 	.short	0x010a
        /*04b2*/ 	.byte	0x3f
	.zero		1


	//   ....[65]....
        /*04b4*/ 	.word	0x0000d620
        /*04b8*/ 	.word	0x00000005
        /*04bc*/ 	.word	0x00000000
        /*04c0*/ 	.short	0x010a
        /*04c2*/ 	.byte	0x3f
	.zero		1


	//   ....[66]....
        /*04c4*/ 	.word	0x0000d6f0
        /*04c8*/ 	.word	0x0000000e
        /*04cc*/ 	.word	0x00000090
        /*04d0*/ 	.short	0x010a
        /*04d2*/ 	.byte	0x3f
	.zero		1


	//   ....[67]....
        /*04d4*/ 	.word	0x0000d7c0
        /*04d8*/ 	.word	0x00000007
        /*04dc*/ 	.word	0x00000000
        /*04e0*/ 	.short	0x010a
        /*04e2*/ 	.byte	0x3f
	.zero		1


	//   ....[68]....
        /*04e4*/ 	.word	0x0000d810
        /*04e8*/ 	.word	0x00000009
        /*04ec*/ 	.word	0x00000000
        /*04f0*/ 	.short	0x010a
        /*04f2*/ 	.byte	0x3f
	.zero		1


	//   ....[69]....
        /*04f4*/ 	.word	0x0000d860
        /*04f8*/ 	.word	0x00000006
        /*04fc*/ 	.word	0x00000000
        /*0500*/ 	.short	0x010a
        /*0502*/ 	.byte	0x3f
	.zero		1


	//   ....[70]....
        /*0504*/ 	.word	0x0000d8b0
        /*0508*/ 	.word	0x00000009
        /*050c*/ 	.word	0x00000000
        /*0510*/ 	.short	0x010a
        /*0512*/ 	.byte	0x3f
	.zero		1


	//   ....[71]....
        /*0514*/ 	.word	0x0000d900
        /*0518*/ 	.word	0x00000006
        /*051c*/ 	.word	0x00000000
        /*0520*/ 	.short	0x010a
        /*0522*/ 	.byte	0x3f
	.zero		1


	//   ....[72]....
        /*0524*/ 	.word	0x0000d950
        /*0528*/ 	.word	0x00000009
        /*052c*/ 	.word	0x00000000
        /*0530*/ 	.short	0x010a
        /*0532*/ 	.byte	0x3f
	.zero		1


	//   ....[73]....
        /*0534*/ 	.word	0x0000d9a0
        /*0538*/ 	.word	0x00000006
        /*053c*/ 	.word	0x00000000
        /*0540*/ 	.short	0x010a
        /*0542*/ 	.byte	0x3f
	.zero		1


	//   ....[74]....
        /*0544*/ 	.word	0x0000d9f0
        /*0548*/ 	.word	0x00000009
        /*054c*/ 	.word	0x00000000
        /*0550*/ 	.short	0x010a
        /*0552*/ 	.byte	0x3f
	.zero		1


	//   ....[75]....
        /*0554*/ 	.word	0x0000da40
        /*0558*/ 	.word	0x00000006
        /*055c*/ 	.word	0x00000000
        /*0560*/ 	.short	0x010a
        /*0562*/ 	.byte	0x3f
	.zero		1


	//   ....[76]....
        /*0564*/ 	.word	0x0000da90
        /*0568*/ 	.word	0x00000009
        /*056c*/ 	.word	0x00000000
        /*0570*/ 	.short	0x010a
        /*0572*/ 	.byte	0x3f
	.zero		1


	//   ....[77]....
        /*0574*/ 	.word	0x0000dae0
        /*0578*/ 	.word	0x00000006
        /*057c*/ 	.word	0x00000000
        /*0580*/ 	.short	0x010a
        /*0582*/ 	.byte	0x3f
	.zero		1


	//   ....[78]....
        /*0584*/ 	.word	0x0000db30
        /*0588*/ 	.word	0x00000009
        /*058c*/ 	.word	0x00000000
        /*0590*/ 	.short	0x010a
        /*0592*/ 	.byte	0x3f
	.zero		1


	//   ....[79]....
        /*0594*/ 	.word	0x0000db80
        /*0598*/ 	.word	0x00000006
        /*059c*/ 	.word	0x00000000
        /*05a0*/ 	.short	0x010a
        /*05a2*/ 	.byte	0x3f
	.zero		1


	//   ....[80]....
        /*05a4*/ 	.word	0x0000dbd0
        /*05a8*/ 	.word	0x00000009
        /*05ac*/ 	.word	0x00000000
        /*05b0*/ 	.short	0x010a
        /*05b2*/ 	.byte	0x3f
	.zero		1


	//   ....[81]....
        /*05b4*/ 	.word	0x0000dc20
        /*05b8*/ 	.word	0x00000006
        /*05bc*/ 	.word	0x00000000
        /*05c0*/ 	.short	0x010a
        /*05c2*/ 	.byte	0x3f
	.zero		1


	//   ....[82]....
        /*05c4*/ 	.word	0x0000dc70
        /*05c8*/ 	.word	0x00000009
        /*05cc*/ 	.word	0x00000000
        /*05d0*/ 	.short	0x010a
        /*05d2*/ 	.byte	0x3f
	.zero		1


	//   ....[83]....
        /*05d4*/ 	.word	0x0000dcc0
        /*05d8*/ 	.word	0x00000006
        /*05dc*/ 	.word	0x00000000
        /*05e0*/ 	.short	0x010a
        /*05e2*/ 	.byte	0x3f
	.zero		1


	//----- nvinfo : EIATTR_NUM_MBARRIERS
	.align		4
.L_37:
        /*05e4*/ 	.byte	0x03, 0x38
        /*05e6*/ 	.short	0x0026


	//----- nvinfo : EIATTR_EXIT_INSTR_OFFSETS
	.align		4
        /*05e8*/ 	.byte	0x04, 0x1c
        /*05ea*/ 	.short	(.L_39 - .L_38)


	//   ....[0]....
.L_38:
        /*05ec*/ 	.word	0x000007d0


	//   ....[1]....
        /*05f0*/ 	.word	0x000010c0


	//   ....[2]....
        /*05f4*/ 	.word	0x0000b7d0


	//   ....[3]....
        /*05f8*/ 	.word	0x0000be00


	//   ....[4]....
        /*05fc*/ 	.word	0x0000d5c0


	//----- nvinfo : EIATTR_MAX_THREADS
	.align		4
.L_39:
        /*0600*/ 	.byte	0x04, 0x05
        /*0602*/ 	.short	(.L_41 - .L_40)
.L_40:
        /*0604*/ 	.word	0x00000180
        /*0608*/ 	.word	0x00000001
        /*060c*/ 	.word	0x00000001


	//----- nvinfo : EIATTR_CRS_STACK_SIZE
	.align		4
.L_41:
        /*0610*/ 	.byte	0x04, 0x1e
        /*0612*/ 	.short	(.L_43 - .L_42)
.L_42:
        /*0614*/ 	.word	0x00000000


	//----- nvinfo : EIATTR_CBANK_PARAM_SIZE
	.align		4
.L_43:
        /*0618*/ 	.byte	0x03, 0x19
        /*061a*/ 	.short	0x0470


	//----- nvinfo : EIATTR_PARAM_CBANK
	.align		4
        /*061c*/ 	.byte	0x04, 0x0a
        /*061e*/ 	.short	(.L_45 - .L_44)
	.align		4
.L_44:
        /*0620*/ 	.word	index@(.nv.constant0._ZN7cutlass13device_kernelINS_4gemm6kernel13GemmUniversalIN4cute5tupleIJiiiiEEENS1_10collective13CollectiveMmaINS1_34MainloopSm90TmaGmmaWarpSpecializedILi18ENS5_IJNS4_1CILi1EEESB_SB_EEENS1_35KernelTmaWarpSpecializedCooperativeEEENS5_IJNSA_ILi192EEESF_NSA_ILi32EEEEEEaNS5_IJlSB_lEEEaSI_NS4_8TiledMMAINS4_8MMA_AtomIJNS4_4SM904GMMA27MMA_64x192x32_S32S8S8_SS_TNEEEENS4_6LayoutINS5_IJNSA_ILi2EEESB_SB_EEENS5_IJSB_NSA_ILi0EEESS_EEEEENS5_IJNS4_10UnderscoreESV_SV_EEEEENS4_13SM90_TMA_LOADENS4_14ComposedLayoutINS4_7SwizzleILi1ELi4ELi3EEENS4_18smem_ptr_flag_bitsILi8EEENSP_INS5_IJNSA_ILi8EEESG_EEENS5_IJSG_SB_EEEEEEEvNS4_8identityESY_S18_vS19_EENS_8epilogue10collective6detail29Sm90TmaWarpSpecializedAdapterINS1C_15DefaultEpilogueIaSI_SI_NS1B_6thread17LinearCombinationIaLi1EiiLNS1G_9ScaleType4KindE0ELNS_15FloatRoundStyleE2EaEENS1_15EpilogueDefaultEEEEEvvEEEEvNT_6ParamsE)
        /*0624*/ 	.short	0x0210
        /*0626*/ 	.short	0x0470


	//----- nvinfo : EIATTR_SW_WAR
	.align		4
.L_45:
        /*0628*/ 	.byte	0x04, 0x36
        /*062a*/ 	.short	(.L_47 - .L_46)
.L_46:
        /*062c*/ 	.word	0x00000008
.L_47:


//--------------------- .nv.callgraph             --------------------------
	.section	.nv.callgraph,"",@"SHT_CUDA_CALLGRAPH"
	.align	4
	.sectionentsize	8
	.align		4
        /*0000*/ 	.word	0x00000000
	.align		4
        /*0004*/ 	.word	0xffffffff
	.align		4
        /*0008*/ 	.word	index@(_ZN7cutlass13device_kernelINS_4gemm6kernel13GemmUniversalIN4cute5tupleIJiiiiEEENS1_10collective13CollectiveMmaINS1_34MainloopSm90TmaGmmaWarpSpecializedILi18ENS5_IJNS4_1CILi1EEESB_SB_EEENS1_35KernelTmaWarpSpecializedCooperativeEEENS5_IJNSA_ILi192EEESF_NSA_ILi32EEEEEEaNS5_IJlSB_lEEEaSI_NS4_8TiledMMAINS4_8MMA_AtomIJNS4_4SM904GMMA27MMA_64x192x32_S32S8S8_SS_TNEEEENS4_6LayoutINS5_IJNSA_ILi2EEESB_SB_EEENS5_IJSB_NSA_ILi0EEESS_EEEEENS5_IJNS4_10UnderscoreESV_SV_EEEEENS4_13SM90_TMA_LOADENS4_14ComposedLayoutINS4_7SwizzleILi1ELi4ELi3EEENS4_18smem_ptr_flag_bitsILi8EEENSP_INS5_IJNSA_ILi8EEESG_EEENS5_IJSG_SB_EEEEEEEvNS4_8identityESY_S18_vS19_EENS_8epilogue10collective6detail29Sm90TmaWarpSpecializedAdapterINS1C_15DefaultEpilogueIaSI_SI_NS1B_6thread17LinearCombinationIaLi1EiiLNS1G_9ScaleType4KindE0ELNS_15FloatRoundStyleE2EaEENS1_15EpilogueDefaultEEEEEvvEEEEvNT_6ParamsE)
	.align		4
        /*000c*/ 	.word	index@(__assertfail)
	.align		4
        /*0010*/ 	.word	0x00000000
	.align		4
        /*0014*/ 	.word	0xfffffffe
	.align		4
        /*0018*/ 	.word	0x00000000
	.align		4
        /*001c*/ 	.word	0xfffffffd
	.align		4
        /*0020*/ 	.word	0x00000000
	.align		4
        /*0024*/ 	.word	0xfffffffc


//--------------------- .nv.constant4             --------------------------
	.section	.nv.constant4,"a",@progbits
	.align	8
	.align		8
.nv.constant4:
        /*0000*/ 	.dword	__assertfail
	.align		8
        /*0008*/ 	.dword	__unnamed_1
	.align		8
        /*0010*/ 	.dword	_ZN39_INTERNAL_07287bbb_4_k_cu_5bcbe9d8_40714cuda3std3__45__cpo5beginE
	.align		8
        /*0018*/ 	.dword	_ZN39_INTERNAL_07287bbb_4_k_cu_5bcbe9d8_40714cuda3std3__45__cpo3endE
	.align		8
        /*0020*/ 	.dword	_ZN39_INTERNAL_07287bbb_4_k_cu_5bcbe9d8_40714cuda3std3__45__cpo6cbeginE
	.align		8
        /*0028*/ 	.dword	_ZN39_INTERNAL_07287bbb_4_k_cu_5bcbe9d8_40714cuda3std3__45__cpo4cendE
	.align		8
        /*0030*/ 	.dword	_ZN39_INTERNAL_07287bbb_4_k_cu_5bcbe9d8_40714cuda3std3__441_GLOBAL__N__07287bbb_4_k_cu_5bcbe9d8_40716ignoreE
	.align		8
        /*0038*/ 	.dword	_ZN39_INTERNAL_07287bbb_4_k_cu_5bcbe9d8_40714cuda3std3__419piecewise_constructE
	.align		8
        /*0040*/ 	.dword	_ZN39_INTERNAL_07287bbb_4_k_cu_5bcbe9d8_40714cuda3std3__48in_placeE
	.align		8
        /*0048*/ 	.dword	_ZN39_INTERNAL_07287bbb_4_k_cu_5bcbe9d8_40714cuda3std6ranges3__45__cpo4swapE
	.align		8
        /*0050*/ 	.dword	_ZN39_INTERNAL_07287bbb_4_k_cu_5bcbe9d8_40714cuda3std6ranges3__45__cpo9iter_moveE
	.align		8
        /*0058*/ 	.dword	_ZN39_INTERNAL_07287bbb_4_k_cu_5bcbe9d8_40714cute7productE
	.align		8
        /*0060*/ 	.dword	_ZN39_INTERNAL_07287bbb_4_k_cu_5bcbe9d8_40714cute1_E
	.align		8
        /*0068*/ 	.dword	$str$22
	.align		8
        /*0070*/ 	.dword	$str$23


//--------------------- .text._ZN7cutlass13device_kernelINS_4gemm6kernel13GemmUniversalIN4cute5tupleIJiiiiEEENS1_10collective13CollectiveMmaINS1_34MainloopSm90TmaGmmaWarpSpecializedILi18ENS5_IJNS4_1CILi1EEESB_SB_EEENS1_35KernelTmaWarpSpecializedCooperativeEEENS5_IJNSA_ILi192EEESF_NSA_ILi32EEEEEEaNS5_IJlSB_lEEEaSI_NS4_8TiledMMAINS4_8MMA_AtomIJNS4_4SM904GMMA27MMA_64x192x32_S32S8S8_SS_TNEEEENS4_6LayoutINS5_IJNSA_ILi2EEESB_SB_EEENS5_IJSB_NSA_ILi0EEESS_EEEEENS5_IJNS4_10UnderscoreESV_SV_EEEEENS4_13SM90_TMA_LOADENS4_14ComposedLayoutINS4_7SwizzleILi1ELi4ELi3EEENS4_18smem_ptr_flag_bitsILi8EEENSP_INS5_IJNSA_ILi8EEESG_EEENS5_IJSG_SB_EEEEEEEvNS4_8identityESY_S18_vS19_EENS_8epilogue10collective6detail29Sm90TmaWarpSpecializedAdapterINS1C_15DefaultEpilogueIaSI_SI_NS1B_6thread17LinearCombinationIaLi1EiiLNS1G_9ScaleType4KindE0ELNS_15FloatRoundStyleE2EaEENS1_15EpilogueDefaultEEEEEvvEEEEvNT_6ParamsE --------------------------
	.section	.text._ZN7cutlass13device_kernelINS_4gemm6kernel13GemmUniversalIN4cute5tupleIJiiiiEEENS1_10collective13CollectiveMmaINS1_34MainloopSm90TmaGmmaWarpSpecializedILi18ENS5_IJNS4_1CILi1EEESB_SB_EEENS1_35KernelTmaWarpSpecializedCooperativeEEENS5_IJNSA_ILi192EEESF_NSA_ILi32EEEEEEaNS5_IJlSB_lEEEaSI_NS4_8TiledMMAINS4_8MMA_AtomIJNS4_4SM904GMMA27MMA_64x192x32_S32S8S8_SS_TNEEEENS4_6LayoutINS5_IJNSA_ILi2EEESB_SB_EEENS5_IJSB_NSA_ILi0EEESS_EEEEENS5_IJNS4_10UnderscoreESV_SV_EEEEENS4_13SM90_TMA_LOADENS4_14ComposedLayoutINS4_7SwizzleILi1ELi4ELi3EEENS4_18smem_ptr_flag_bitsILi8EEENSP_INS5_IJNSA_ILi8EEESG_EEENS5_IJSG_SB_EEEEEEEvNS4_8identityESY_S18_vS19_EENS_8epilogue10collective6detail29Sm90TmaWarpSpecializedAdapterINS1C_15DefaultEpilogueIaSI_SI_NS1B_6thread17LinearCombinationIaLi1EiiLNS1G_9ScaleType4KindE0ELNS_15FloatRoundStyleE2EaEENS1_15EpilogueDefaultEEEEEvvEEEEvNT_6ParamsE,"ax",@progbits
	.align	128
.text._ZN7cutlass13device_kernelINS_4gemm6kernel13GemmUniversalIN4cute5tupleIJiiiiEEENS1_10collective13CollectiveMmaINS1_34MainloopSm90TmaGmmaWarpSpecializedILi18ENS5_IJNS4_1CILi1EEESB_SB_EEENS1_35KernelTmaWarpSpecializedCooperativeEEENS5_IJNSA_ILi192EEESF_NSA_ILi32EEEEEEaNS5_IJlSB_lEEEaSI_NS4_8TiledMMAINS4_8MMA_AtomIJNS4_4SM904GMMA27MMA_64x192x32_S32S8S8_SS_TNEEEENS4_6LayoutINS5_IJNSA_ILi2EEESB_SB_EEENS5_IJSB_NSA_ILi0EEESS_EEEEENS5_IJNS4_10UnderscoreESV_SV_EEEEENS4_13SM90_TMA_LOADENS4_14ComposedLayoutINS4_7SwizzleILi1ELi4ELi3EEENS4_18smem_ptr_flag_bitsILi8EEENSP_INS5_IJNSA_ILi8EEESG_EEENS5_IJSG_SB_EEEEEEEvNS4_8identityESY_S18_vS19_EENS_8epilogue10collective6detail29Sm90TmaWarpSpecializedAdapterINS1C_15DefaultEpilogueIaSI_SI_NS1B_6thread17LinearCombinationIaLi1EiiLNS1G_9ScaleType4KindE0ELNS_15FloatRoundStyleE2EaEENS1_15EpilogueDefaultEEEEEvvEEEEvNT_6ParamsE:
        .type           _ZN7cutlass13device_kernelINS_4gemm6kernel13GemmUniversalIN4cute5tupleIJiiiiEEENS1_10collective13CollectiveMmaINS1_34MainloopSm90TmaGmmaWarpSpecializedILi18ENS5_IJNS4_1CILi1EEESB_SB_EEENS1_35KernelTmaWarpSpecializedCooperativeEEENS5_IJNSA_ILi192EEESF_NSA_ILi32EEEEEEaNS5_IJlSB_lEEEaSI_NS4_8TiledMMAINS4_8MMA_AtomIJNS4_4SM904GMMA27MMA_64x192x32_S32S8S8_SS_TNEEEENS4_6LayoutINS5_IJNSA_ILi2EEESB_SB_EEENS5_IJSB_NSA_ILi0EEESS_EEEEENS5_IJNS4_10UnderscoreESV_SV_EEEEENS4_13SM90_TMA_LOADENS4_14ComposedLayoutINS4_7SwizzleILi1ELi4ELi3EEENS4_18smem_ptr_flag_bitsILi8EEENSP_INS5_IJNSA_ILi8EEESG_EEENS5_IJSG_SB_EEEEEEEvNS4_8identityESY_S18_vS19_EENS_8epilogue10collective6detail29Sm90TmaWarpSpecializedAdapterINS1C_15DefaultEpilogueIaSI_SI_NS1B_6thread17LinearCombinationIaLi1EiiLNS1G_9ScaleType4KindE0ELNS_15FloatRoundStyleE2EaEENS1_15EpilogueDefaultEEEEEvvEEEEvNT_6ParamsE,@function
        .size           _ZN7cutlass13device_kernelINS_4gemm6kernel13GemmUniversalIN4cute5tupleIJiiiiEEENS1_10collective13CollectiveMmaINS1_34MainloopSm90TmaGmmaWarpSpecializedILi18ENS5_IJNS4_1CILi1EEESB_SB_EEENS1_35KernelTmaWarpSpecializedCooperativeEEENS5_IJNSA_ILi192EEESF_NSA_ILi32EEEEEEaNS5_IJlSB_lEEEaSI_NS4_8TiledMMAINS4_8MMA_AtomIJNS4_4SM904GMMA27MMA_64x192x32_S32S8S8_SS_TNEEEENS4_6LayoutINS5_IJNSA_ILi2EEESB_SB_EEENS5_IJSB_NSA_ILi0EEESS_EEEEENS5_IJNS4_10UnderscoreESV_SV_EEEEENS4_13SM90_TMA_LOADENS4_14ComposedLayoutINS4_7SwizzleILi1ELi4ELi3EEENS4_18smem_ptr_flag_bitsILi8EEENSP_INS5_IJNSA_ILi8EEESG_EEENS5_IJSG_SB_EEEEEEEvNS4_8identityESY_S18_vS19_EENS_8epilogue10collective6detail29Sm90TmaWarpSpecializedAdapterINS1C_15DefaultEpilogueIaSI_SI_NS1B_6thread17LinearCombinationIaLi1EiiLNS1G_9ScaleType4KindE0ELNS_15FloatRoundStyleE2EaEENS1_15EpilogueDefaultEEEEEvvEEEEvNT_6ParamsE,(.L_x_483 - _ZN7cutlass13device_kernelINS_4gemm6kernel13GemmUniversalIN4cute5tupleIJiiiiEEENS1_10collective13CollectiveMmaINS1_34MainloopSm90TmaGmmaWarpSpecializedILi18ENS5_IJNS4_1CILi1EEESB_SB_EEENS1_35KernelTmaWarpSpecializedCooperativeEEENS5_IJNSA_ILi192EEESF_NSA_ILi32EEEEEEaNS5_IJlSB_lEEEaSI_NS4_8TiledMMAINS4_8MMA_AtomIJNS4_4SM904GMMA27MMA_64x192x32_S32S8S8_SS_TNEEEENS4_6LayoutINS5_IJNSA_ILi2EEESB_SB_EEENS5_IJSB_NSA_ILi0EEESS_EEEEENS5_IJNS4_10UnderscoreESV_SV_EEEEENS4_13SM90_TMA_LOADENS4_14ComposedLayoutINS4_7SwizzleILi1ELi4ELi3EEENS4_18smem_ptr_flag_bitsILi8EEENSP_INS5_IJNSA_ILi8EEESG_EEENS5_IJSG_SB_EEEEEEEvNS4_8identityESY_S18_vS19_EENS_8epilogue10collective6detail29Sm90TmaWarpSpecializedAdapterINS1C_15DefaultEpilogueIaSI_SI_NS1B_6thread17LinearCombinationIaLi1EiiLNS1G_9ScaleType4KindE0ELNS_15FloatRoundStyleE2EaEENS1_15EpilogueDefaultEEEEEvvEEEEvNT_6ParamsE)
        .other          _ZN7cutlass13device_kernelINS_4gemm6kernel13GemmUniversalIN4cute5tupleIJiiiiEEENS1_10collective13CollectiveMmaINS1_34MainloopSm90TmaGmmaWarpSpecializedILi18ENS5_IJNS4_1CILi1EEESB_SB_EEENS1_35KernelTmaWarpSpecializedCooperativeEEENS5_IJNSA_ILi192EEESF_NSA_ILi32EEEEEEaNS5_IJlSB_lEEEaSI_NS4_8TiledMMAINS4_8MMA_AtomIJNS4_4SM904GMMA27MMA_64x192x32_S32S8S8_SS_TNEEEENS4_6LayoutINS5_IJNSA_ILi2EEESB_SB_EEENS5_IJSB_NSA_ILi0EEESS_EEEEENS5_IJNS4_10UnderscoreESV_SV_EEEEENS4_13SM90_TMA_LOADENS4_14ComposedLayoutINS4_7SwizzleILi1ELi4ELi3EEENS4_18smem_ptr_flag_bitsILi8EEENSP_INS5_IJNSA_ILi8EEESG_EEENS5_IJSG_SB_EEEEEEEvNS4_8identityESY_S18_vS19_EENS_8epilogue10collective6detail29Sm90TmaWarpSpecializedAdapterINS1C_15DefaultEpilogueIaSI_SI_NS1B_6thread17LinearCombinationIaLi1EiiLNS1G_9ScaleType4KindE0ELNS_15FloatRoundStyleE2EaEENS1_15EpilogueDefaultEEEEEvvEEEEvNT_6ParamsE,@"STO_CUDA_ENTRY STV_DEFAULT"
_ZN7cutlass13device_kernelINS_4gemm6kernel13GemmUniversalIN4cute5tupleIJiiiiEEENS1_10collective13CollectiveMmaINS1_34MainloopSm90TmaGmmaWarpSpecializedILi18ENS5_IJNS4_1CILi1EEESB_SB_EEENS1_35KernelTmaWarpSpecializedCooperativeEEENS5_IJNSA_ILi192EEESF_NSA_ILi32EEEEEEaNS5_IJlSB_lEEEaSI_NS4_8TiledMMAINS4_8MMA_AtomIJNS4_4SM904GMMA27MMA_64x192x32_S32S8S8_SS_TNEEEENS4_6LayoutINS5_IJNSA_ILi2EEESB_SB_EEENS5_IJSB_NSA_ILi0EEESS_EEEEENS5_IJNS4_10UnderscoreESV_SV_EEEEENS4_13SM90_TMA_LOADENS4_14ComposedLayoutINS4_7SwizzleILi1ELi4ELi3EEENS4_18smem_ptr_flag_bitsILi8EEENSP_INS5_IJNSA_ILi8EEESG_EEENS5_IJSG_SB_EEEEEEEvNS4_8identityESY_S18_vS19_EENS_8epilogue10collective6detail29Sm90TmaWarpSpecializedAdapterINS1C_15DefaultEpilogueIaSI_SI_NS1B_6thread17LinearCombinationIaLi1EiiLNS1G_9ScaleType4KindE0ELNS_15FloatRoundStyleE2EaEENS1_15EpilogueDefaultEEEEEvvEEEEvNT_6ParamsE:
[----:B------:R-:W0:Y:S02]  /*0000*/  LDC R1, c[0x0][0x28] ;  /* 0x00000a00ff017b82 */ /* 0x000e240000000800 */
[----:B0-----:R-:W-:Y:S01]  /*0010*/  VIADD R1, R1, 0xfffffff8 ;  /* 0xfffffff801017836 */ /* 0x001fe20000000000 */
[----:B------:R-:W0:Y:S01]  /*0020*/  S2R R18, SR_TID.X ;  /* 0x0000000000127919 */ /* 0x000e220000002100 */
[----:B------:R-:W-:Y:S01]  /*0030*/  ELECT P0, URZ, PT ;  /* 0x00000000003f782f */ /* 0x000fe20003800000 */
[----:B------:R-:W-:Y:S01]  /*0040*/  BSSY B0, `(.L_x_0) ;  /* 0x000000f000007945 */ /* 0x000fe20003800000 */
[--C-:B0-----:R-:W-:Y:S02]  /*0050*/  SHF.R.U32.HI R0, RZ, 0x5, R18.reuse ;  /* 0x00000005ff007819 */ /* 0x101fe40000011612 */
[----:B------:R-:W-:-:S03]  /*0060*/  SHF.R.U32.HI R2, RZ, 0x7, R18 ;  /* 0x00000007ff027819 */ /* 0x000fc60000011612 */
[----:B------:R-:W0:Y:S04]  /*0070*/  SHFL.IDX PT, R5, R0, RZ, 0x1f ;  /* 0x00001fff00057589 */ /* 0x000e2800000e0000 */
[----:B------:R1:W2:Y:S01]  /*0080*/  SHFL.IDX PT, R8, R2, RZ, 0x1f ;  /* 0x00001fff02087589 */ /* 0x0002a200000e0000 */
[----:B0-----:R-:W-:-:S13]  /*0090*/  ISETP.NE.OR P0, PT, R5, RZ, !P0 ;  /* 0x000000ff0500720c */ /* 0x001fda0004705670 */
[----:B-12---:R-:W-:Y:S05]  /*00a0*/  @P0 BRA `(.L_x_1) ;  /* 0x0000000000200947 */ /* 0x006fea0003800000 */
[----:B------:R-:W-:Y:S02]  /*00b0*/  ULDC.64 UR4, c[0x0][0x198] ;  /* 0x0000660000047ab9 */ /* 0x000fe40000000a00 */
[----:B------:R-:W-:Y:S02]  /*00c0*/  UIADD3 UR6, UP0, UR4, 0xf0, URZ ;  /* 0x000000f004067890 */ /* 0x000fe4000ff1e03f */
[----:B------:R-:W-:Y:S02]  /*00d0*/  UIADD3 UR4, UP1, UR4, 0x1f0, URZ ;  /* 0x000001f004047890 */ /* 0x000fe4000ff3e03f */
[----:B------:R-:W-:Y:S02]  /*00e0*/  UIADD3.X UR7, URZ, UR5, URZ, UP0, !UPT ;  /* 0x000000053f077290 */ /* 0x000fe400087fe43f */
[----:B------:R-:W-:-:S07]  /*00f0*/  UIADD3.X UR5, URZ, UR5, URZ, UP1, !UPT ;  /* 0x000000053f057290 */ /* 0x000fce0008ffe43f */
[----:B------:R0:W-:Y:S02]  /*0100*/  UTMACCTL.PF [UR6] ;  /* 0x00000000060079b9 */ /* 0x0001e40008040000 */
[----:B------:R0:W-:Y:S02]  /*0110*/  UTMACCTL.PF [UR4] ;  /* 0x00000000040079b9 */ /* 0x0001e40008040000 */
[----:B0-----:R-:W-:Y:S01]  /*0120*/  NOP ;  /* 0x0000000000007918 */ /* 0x001fe20000000000 */
.L_x_1:
[----:B------:R-:W-:Y:S05]  /*0130*/  BSYNC B0 ;  /* 0x0000000000007941 */ /* 0x000fea0003800000 */
.L_x_0:
[----:B------:R-:W0:Y:S02]  /*0140*/  SHFL.IDX PT, R2, R0, RZ, 0x1f ;  /* 0x00001fff00027589 */ /* 0x000e2400000e0000 */
[----:B0-----:R-:W-:-:S13]  /*0150*/  ISETP.NE.AND P0, PT, R2, RZ, PT ;  /* 0x000000ff0200720c */ /* 0x001fda0003f05270 */
[----:B------:R-:W-:Y:S05]  /*0160*/  @P0 BRA `(.L_x_2) ;  /* 0x0000000000d40947 */ /* 0x000fea0003800000 */
[----:B------:R-:W-:Y:S01]  /*0170*/  ELECT P0, URZ, PT ;  /* 0x00000000003f782f */ /* 0x000fe20003800000 */
[----:B------:R-:W-:-:S12]  /*0180*/  BSSY B0, `(.L_x_2) ;  /* 0x0000033000007945 */ /* 0x000fd80003800000 */
[----:B------:R-:W-:Y:S05]  /*0190*/  @!P0 BRA `(.L_x_3) ;  /* 0x0000000000c48947 */ /* 0x000fea0003800000 */
[----:B------:R-:W0:Y:S01]  /*01a0*/  S2UR UR8, SR_CgaCtaId ;  /* 0x00000000000879c3 */ /* 0x000e220000008800 */
[----:B------:R-:W-:Y:S01]  /*01b0*/  UMOV UR4, 0x400 ;  /* 0x0000040000047882 */ /* 0x000fe20000000000 */
[----:B------:R-:W-:Y:S01]  /*01c0*/  UMOV UR5, 0x1 ;  /* 0x0000000100057882 */ /* 0x000fe20000000000 */
[----:B------:R-:W-:Y:S02]  /*01d0*/  UMOV UR6, 0x100 ;  /* 0x0000010000067882 */ /* 0x000fe40000000000 */
[----:B------:R-:W-:-:S04]  /*01e0*/  UIADD3 UR6, -UR6, 0x100000, URZ ;  /* 0x0010000006067890 */ /* 0x000fc8000fffe13f */
[----:B------:R-:W-:Y:S02]  /*01f0*/  USHF.L.U32 UR7, UR6, 0xb, URZ ;  /* 0x0000000b06077899 */ /* 0x000fe4000800063f */
[----:B------:R-:W-:Y:S02]  /*0200*/  USHF.L.U32 UR6, UR6, 0x1, URZ ;  /* 0x0000000106067899 */ /* 0x000fe4000800063f */
[----:B0-----:R-:W-:Y:S02]  /*0210*/  ULEA UR8, UR8, UR4, 0x18 ;  /* 0x0000000408087291 */ /* 0x001fe4000f8ec03f */
[----:B------:R-:W-:-:S04]  /*0220*/  UIADD3 UR4, -UR5, 0x100000, URZ ;  /* 0x0010000005047890 */ /* 0x000fc8000fffe13f */
[----:B------:R-:W-:Y:S02]  /*0230*/  USHF.L.U32 UR5, UR4, 0xb, URZ ;  /* 0x0000000b04057899 */ /* 0x000fe4000800063f */
[----:B------:R-:W-:Y:S01]  /*0240*/  USHF.L.U32 UR4, UR4, 0x1, URZ ;  /* 0x0000000104047899 */ /* 0x000fe2000800063f */
[----:B------:R-:W0:Y:S11]  /*0250*/  FENCE.VIEW.ASYNC.S ;  /* 0x00000000000073c6 */ /* 0x000e360000000000 */
[----:B0-----:R0:W1:Y:S01]  /*0260*/  SYNCS.EXCH.64 URZ, [UR8], UR4 ;  /* 0x00000004083f75b2 */ /* 0x0010620008000100 */
[----:B------:R0:W2:Y:S01]  /*0270*/  SYNCS.EXCH.64 URZ, [UR8+0x90], UR6 ;  /* 0x00009006083f75b2 */ /* 0x0000a20008000100 */
[----:B------:R0:W3:Y:S01]  /*0280*/  SYNCS.EXCH.64 URZ, [UR8+0x8], UR4 ;  /* 0x00000804083f75b2 */ /* 0x0000e20008000100 */
[----:B------:R0:W4:Y:S01]  /*0290*/  SYNCS.EXCH.64 URZ, [UR8+0x98], UR6 ;  /* 0x00009806083f75b2 */ /* 0x0001220008000100 */
[----:B------:R0:W0:Y:S01]  /*02a0*/  SYNCS.EXCH.64 URZ, [UR8+0x10], UR4 ;  /* 0x00001004083f75b2 */ /* 0x0000220008000100 */
        /* <DEDUP_REMOVED lines=31> */
[----:B-1234-:R-:W-:Y:S01]  /*04a0*/  NOP ;  /* 0x0000000000007918 */ /* 0x01efe20000000000 */
.L_x_3:
[----:B0-----:R-:W-:Y:S05]  /*04b0*/  BSYNC B0 ;  /* 0x0000000000007941 */ /* 0x001fea0003800000 */
.L_x_2:
[----:B------:R-:W0:Y:S01]  /*04c0*/  SHFL.IDX PT, R0, R0, RZ, 0x1f ;  /* 0x00001fff00007589 */ /* 0x000e2200000e0000 */
[----:B------:R-:W-:Y:S01]  /*04d0*/  ELECT P0, URZ, PT ;  /* 0x00000000003f782f */ /* 0x000fe20003800000 */
[----:B------:R-:W1:Y:S01]  /*04e0*/  LDC R2, c[0x0][0x65c] ;  /* 0x00019700ff027b82 */ /* 0x000e620000000800 */
[----:B------:R-:W-:Y:S01]  /*04f0*/  SHF.R.S32.HI R6, RZ, 0x1f, R5 ;  /* 0x0000001fff067819 */ /* 0x000fe20000011405 */
[----:B------:R-:W2:Y:S01]  /*0500*/  S2R R3, SR_CTAID.Y ;  /* 0x0000000000037919 */ /* 0x000ea20000002600 */
[----:B------:R-:W-:Y:S01]  /*0510*/  UMOV UR4, 0x20 ;  /* 0x0000002000047882 */ /* 0x000fe20000000000 */
[----:B------:R-:W-:Y:S01]  /*0520*/  ISETP.NE.AND P2, PT, R8, RZ, PT ;  /* 0x000000ff0800720c */ /* 0x000fe20003f45270 */
[----:B------:R-:W-:Y:S01]  /*0530*/  NOP ;  /* 0x0000000000007918 */ /* 0x000fe20000000000 */
[----:B------:R-:W3:Y:S01]  /*0540*/  S2R R4, SR_CTAID.X ;  /* 0x0000000000047919 */ /* 0x000ee20000002500 */
[----:B------:R-:W-:Y:S01]  /*0550*/  LEA.HI R6, R6, R5, RZ, 0x2 ;  /* 0x0000000506067211 */ /* 0x000fe200078f10ff */
[----:B------:R-:W-:Y:S01]  /*0560*/  NOP ;  /* 0x0000000000007918 */ /* 0x000fe20000000000 */
[----:B0-----:R-:W-:-:S02]  /*0570*/  ISETP.NE.OR P0, PT, R0, RZ, !P0 ;  /* 0x000000ff0000720c */ /* 0x001fc40004705670 */
[----:B-1----:R-:W-:Y:S02]  /*0580*/  ISETP.NE.AND P3, PT, R2, 0x1, PT ;  /* 0x000000010200780c */ /* 0x002fe40003f65270 */
[----:B------:R-:W-:-:S05]  /*0590*/  LOP3.LUT R0, R6, 0xfffffffc, RZ, 0xc0, !PT ;  /* 0xfffffffc06007812 */ /* 0x000fca00078ec0ff */
[----:B------:R-:W-:Y:S02]  /*05a0*/  IMAD.IADD R0, R5, 0x1, -R0 ;  /* 0x0000000105007824 */ /* 0x000fe400078e0a00 */
[----:B------:R-:W-:Y:S02]  /*05b0*/  IMAD.MOV.U32 R5, RZ, RZ, RZ ;  /* 0x000000ffff057224 */ /* 0x000fe400078e00ff */
[----:B------:R-:W-:Y:S01]  /*05c0*/  VOTEU.ALL UP0, P0 ;  /* 0x00000000003f7886 */ /* 0x000fe20000000000 */
[----:B------:R-:W-:Y:S01]  /*05d0*/  VOTEU.ALL UP1, P0 ;  /* 0x00000000003f7886 */ /* 0x000fe20000020000 */
[----:B------:R-:W3:Y:S01]  /*05e0*/  @P3 LDC R17, c[0x0][0x10] ;  /* 0x00000400ff113b82 */ /* 0x000ee20000000800 */
[----:B--2---:R-:W-:Y:S02]  /*05f0*/  @P3 IMAD.MOV.U32 R6, RZ, RZ, R3 ;  /* 0x000000ffff063224 */ /* 0x004fe400078e0003 */
[----:B------:R-:W-:Y:S01]  /*0600*/  @!UP0 UMOV UR6, 0x400 ;  /* 0x0000040000068882 */ /* 0x000fe20000000000 */
[----:B------:R-:W-:-:S04]  /*0610*/  @!UP0 UIADD3 UR4, -UR4, 0x100000, URZ ;  /* 0x0010000004048890 */ /* 0x000fc8000fffe13f */
[----:B------:R-:W-:Y:S02]  /*0620*/  @!UP0 USHF.L.U32 UR5, UR4, 0xb, URZ ;  /* 0x0000000b04058899 */ /* 0x000fe4000800063f */
[----:B------:R-:W-:Y:S01]  /*0630*/  @!UP0 USHF.L.U32 UR4, UR4, 0x1, URZ ;  /* 0x0000000104048899 */ /* 0x000fe2000800063f */
[----:B------:R-:W-:Y:S02]  /*0640*/  @P3 IMAD.MOV.U32 R7, RZ, RZ, RZ ;  /* 0x000000ffff073224 */ /* 0x000fe400078e00ff */
[----:B------:R-:W-:Y:S01]  /*0650*/  @P3 IMAD.MOV.U32 R11, RZ, RZ, RZ ;  /* 0x000000ffff0b3224 */ /* 0x000fe200078e00ff */
[----:B------:R-:W0:Y:S08]  /*0660*/  @!UP0 S2UR UR7, SR_CgaCtaId ;  /* 0x00000000000789c3 */ /* 0x000e300000008800 */
[----:B------:R-:W1:Y:S01]  /*0670*/  @!P3 LDC R9, c[0x0][0xc] ;  /* 0x00000300ff09bb82 */ /* 0x000e620000000800 */
[----:B---3--:R-:W-:-:S04]  /*0680*/  @P3 IMAD.WIDE.U32 R16, R4, R17, R6 ;  /* 0x0000001104103225 */ /* 0x008fc800078e0006 */
[----:B------:R-:W-:Y:S01]  /*0690*/  @P3 IMAD.IADD R17, R17, 0x1, R11 ;  /* 0x0000000111113824 */ /* 0x000fe200078e020b */
[----:B0-----:R-:W-:Y:S01]  /*06a0*/  @!UP0 ULEA UR6, UR7, UR6, 0x18 ;  /* 0x0000000607068291 */ /* 0x001fe2000f8ec03f */
[----:B------:R-:W-:Y:S01]  /*06b0*/  VOTEU.ALL UP0, P0 ;  /* 0x00000000003f7886 */ /* 0x000fe20000000000 */
[----:B------:R-:W-:-:S04]  /*06c0*/  ISETP.NE.AND P0, PT, R0, 0x3, PT ;  /* 0x000000030000780c */ /* 0x000fc80003f05270 */
[----:B------:R-:W-:Y:S01]  /*06d0*/  ISETP.EQ.OR P0, PT, R0, RZ, !P0 ;  /* 0x000000ff0000720c */ /* 0x000fe20004702670 */
[----:B-1----:R-:W-:-:S03]  /*06e0*/  @!P3 IMAD.WIDE.U32 R6, R9, R3, R4 ;  /* 0x000000030906b225 */ /* 0x002fc600078e0004 */
[C---:B------:R-:W-:Y:S01]  /*06f0*/  ISETP.EQ.AND P0, PT, R8.reuse, RZ, P0 ;  /* 0x000000ff0800720c */ /* 0x040fe20000702270 */
[----:B------:R-:W-:Y:S01]  /*0700*/  VIADD R8, R8, 0xffffffff ;  /* 0xffffffff08087836 */ /* 0x000fe20000000000 */
[----:B------:R-:W0:Y:S02]  /*0710*/  FENCE.VIEW.ASYNC.S ;  /* 0x00000000000073c6 */ /* 0x000e240000000000 */
[----:B0-----:R0:W1:Y:S01]  /*0720*/  @!UP0 SYNCS.EXCH.64 URZ, [UR6+0x130], UR4 ;  /* 0x00013004063f85b2 */ /* 0x0010620008000100 */
[----:B------:R-:W-:Y:S01]  /*0730*/  @!P3 IMAD.MOV.U32 R16, RZ, RZ, R6 ;  /* 0x000000ffff10b224 */ /* 0x000fe200078e0006 */
[----:B------:R-:W-:Y:S01]  /*0740*/  SEL R19, RZ, 0x1, !P0 ;  /* 0x00000001ff137807 */ /* 0x000fe20004000000 */
[----:B------:R-:W-:Y:S01]  /*0750*/  @!P3 IMAD.MOV.U32 R17, RZ, RZ, R7 ;  /* 0x000000ffff11b224 */ /* 0x000fe200078e0007 */
[----:B------:R-:W-:-:S04]  /*0760*/  ISETP.GE.U32.AND P1, PT, R8, 0x2, PT ;  /* 0x000000020800780c */ /* 0x000fc80003f26070 */
[----:B------:R-:W-:Y:S01]  /*0770*/  SEL R19, R19, 0x2, P1 ;  /* 0x0000000213137807 */ /* 0x000fe20000800000 */
[----:B------:R0:W1:Y:S01]  /*0780*/  @!UP1 SYNCS.EXCH.64 URZ, [UR6+0x138], UR4 ;  /* 0x00013804063f95b2 */ /* 0x0000620008000100 */
[----:B------:R-:W-:Y:S01]  /*0790*/  NOP ;  /* 0x0000000000007918 */ /* 0x000fe20000000000 */
[----:B-1----:R-:W-:Y:S06]  /*07a0*/  BAR.SYNC.DEFER_BLOCKING 0x0 ;  /* 0x0000000000007b1d */ /* 0x002fec0000010000 */
[----:B------:R-:W-:Y:S05]  /*07b0*/  @!P2 BRA `(.L_x_4) ;  /* 0x000000b00008a947 */ /* 0x000fea0003800000 */
[----:B------:R-:W-:-:S13]  /*07c0*/  ISETP.GT.U32.AND P0, PT, R8, 0x1, PT ;  /* 0x000000010800780c */ /* 0x000fda0003f04070 */
[----:B0-----:R-:W-:Y:S05]  /*07d0*/  @P0 EXIT ;  /* 0x000000000000094d */ /* 0x001fea0003800000 */
[----:B------:R-:W-:Y:S01]  /*07e0*/  IMAD.MOV.U32 R6, RZ, RZ, -0x1 ;  /* 0xffffffffff067424 */ /* 0x000fe200078e00ff */
[----:B------:R-:W-:Y:S01]  /*07f0*/  ULDC.64 UR4, c[0x0][0x650] ;  /* 0x0001940000047ab9 */ /* 0x000fe20000000a00 */
[----:B------:R-:W-:Y:S01]  /*0800*/  PRMT R0, RZ, 0x7610, R0 ;  /* 0x00007610ff007816 */ /* 0x000fe20000000000 */
[----:B------:R-:W-:Y:S01]  /*0810*/  IMAD.MOV.U32 R23, RZ, RZ, -0x1 ;  /* 0xffffffffff177424 */ /* 0x000fe200078e00ff */
[----:B------:R-:W-:Y:S01]  /*0820*/  ISETP.GE.U32.AND P0, PT, R16, UR4, PT ;  /* 0x0000000410007c0c */ /* 0x000fe2000bf06070 */
[----:B------:R0:W-:Y:S01]  /*0830*/  STL [R1], R6 ;  /* 0x0000000601007387 */ /* 0x0001e20000100800 */
[----:B------:R-:W-:Y:S02]  /*0840*/  IMAD.MOV.U32 R22, RZ, RZ, -0x1 ;  /* 0xffffffffff167424 */ /* 0x000fe400078e00ff */
[----:B------:R-:W-:-:S13]  /*0850*/  ISETP.GE.U32.AND.EX P0, PT, R17, UR5, PT, P0 ;  /* 0x0000000511007c0c */ /* 0x000fda000bf06100 */
[----:B0-----:R-:W-:Y:S05]  /*0860*/  @P0 BRA `(.L_x_5) ;  /* 0x00000004005c0947 */ /* 0x001fea0003800000 */
[----:B------:R-:W0:Y:S01]  /*0870*/  LDC.64 R14, c[0x0][0x628] ;  /* 0x00018a00ff0e7b82 */ /* 0x000e220000000a00 */
[----:B------:R-:W-:Y:S02]  /*0880*/  IMAD.MOV.U32 R6, RZ, RZ, R16 ;  /* 0x000000ffff067224 */ /* 0x000fe400078e0010 */
[----:B------:R-:W-:-:S05]  /*0890*/  IMAD.MOV.U32 R7, RZ, RZ, R17 ;  /* 0x000000ffff077224 */ /* 0x000fca00078e0011 */
[----:B------:R-:W1:Y:S08]  /*08a0*/  LDC R0, c[0x0][0x630] ;  /* 0x00018c00ff007b82 */ /* 0x000e700000000800 */
[----:B------:R-:W2:Y:S01]  /*08b0*/  LDC.64 R20, c[0x0][0x620] ;  /* 0x00018800ff147b82 */ /* 0x000ea20000000a00 */
[----:B0-----:R-:W-:-:S04]  /*08c0*/  ISETP.NE.U32.AND P0, PT, R14, RZ, PT ;  /* 0x000000ff0e00720c */ /* 0x001fc80003f05070 */
[----:B------:R-:W-:-:S13]  /*08d0*/  ISETP.NE.AND.EX P0, PT, R15, RZ, PT, P0 ;  /* 0x000000ff0f00720c */ /* 0x000fda0003f05300 */
[----:B-12---:R-:W-:Y:S05]  /*08e0*/  @!P0 BRA `(.L_x_6) ;  /* 0x0000000000288947 */ /* 0x006fea0003800000 */
[----:B------:R-:W0:Y:S02]  /*08f0*/  LDC R11, c[0x0][0x634] ;  /* 0x00018d00ff0b7b82 */ /* 0x000e240000000800 */
[----:B0-----:R-:W-:-:S05]  /*0900*/  IADD3 R11, P0, R16, R11, RZ ;  /* 0x0000000b100b7210 */ /* 0x001fca0007f1e0ff */
[----:B------:R-:W-:-:S04]  /*0910*/  IMAD.X R13, RZ, RZ, R17, P0 ;  /* 0x000000ffff0d7224 */ /* 0x000fc800000e0611 */
[----:B------:R-:W-:-:S04]  /*0920*/  IMAD.WIDE.U32 R6, R13, R14, RZ ;  /* 0x0000000e0d067225 */ /* 0x000fc800078e00ff */
[----:B------:R-:W-:-:S04]  /*0930*/  IMAD.WIDE.U32 R8, P0, R11, R15, R6 ;  /* 0x0000000f0b087225 */ /* 0x000fc80007800006 */
[----:B------:R-:W-:-:S04]  /*0940*/  IMAD.WIDE.U32 R6, R11, R14, RZ ;  /* 0x0000000e0b067225 */ /* 0x000fc800078e00ff */
[----:B------:R-:W-:Y:S01]  /*0950*/  IMAD.X R11, RZ, RZ, RZ, P0 ;  /* 0x000000ffff0b7224 */ /* 0x000fe200000e06ff */
[----:B------:R-:W-:Y:S01]  /*0960*/  IADD3 RZ, P0, R7, R8, RZ ;  /* 0x0000000807ff7210 */ /* 0x000fe20007f1e0ff */
[----:B------:R-:W-:-:S04]  /*0970*/  IMAD.MOV.U32 R10, RZ, RZ, R9 ;  /* 0x000000ffff0a7224 */ /* 0x000fc800078e0009 */
[----:B------:R-:W-:-:S08]  /*0980*/  IMAD.WIDE.U32.X R6, R13, R15, R10, P0 ;  /* 0x0000000f0d067225 */ /* 0x000fd000000e040a */
.L_x_6:
[-CC-:B------:R-:W-:Y:S01]  /*0990*/  SHF.R.U64 R27, R6, R0.reuse, R7.reuse ;  /* 0x00000000061b7219 */ /* 0x180fe20000001207 */
[----:B------:R-:W0:Y:S01]  /*09a0*/  LDC R10, c[0x0][0x618] ;  /* 0x00018600ff0a7b82 */ /* 0x000e220000000800 */
[----:B------:R-:W-:Y:S01]  /*09b0*/  SHF.R.U32.HI R5, RZ, R0, R7 ;  /* 0x00000000ff057219 */ /* 0x000fe20000011607 */
[----:B------:R-:W-:Y:S01]  /*09c0*/  ULDC UR4, c[0x0][0x150] ;  /* 0x0000540000047ab9 */ /* 0x000fe20000000800 */
[----:B------:R-:W-:Y:S02]  /*09d0*/  IADD3 R9, P0, RZ, -R27, RZ ;  /* 0x8000001bff097210 */ /* 0x000fe40007f1e0ff */
[----:B------:R-:W-:-:S03]  /*09e0*/  I2FP.F32.U32 R0, R4 ;  /* 0x0000000400007245 */ /* 0x000fc60000201000 */
[----:B------:R-:W1:Y:S01]  /*09f0*/  LDC.64 R24, c[0x0][0x640] ;  /* 0x00019000ff187b82 */ /* 0x000e620000000a00 */
[----:B------:R-:W-:Y:S02]  /*0a00*/  IMAD.X R11, RZ, RZ, ~R5, P0 ;  /* 0x000000ffff0b7224 */ /* 0x000fe400000e0e05 */
[----:B------:R-:W-:Y:S01]  /*0a10*/  FMUL R0, R0, UR4 ;  /* 0x0000000400007c20 */ /* 0x000fe20008400000 */
[----:B------:R-:W-:Y:S01]  /*0a20*/  IMAD.WIDE.U32 R6, R9, R20, R16 ;  /* 0x0000001409067225 */ /* 0x000fe200078e0010 */
[----:B------:R-:W-:-:S03]  /*0a30*/  ULDC UR4, c[0x0][0x154] ;  /* 0x0000550000047ab9 */ /* 0x000fc60000000800 */
[----:B------:R-:W-:Y:S01]  /*0a40*/  IMAD R8, R11, R20, RZ ;  /* 0x000000140b087224 */ /* 0x000fe200078e02ff */
[----:B------:R-:W2:Y:S01]  /*0a50*/  LDC R5, c[0x0][0x144] ;  /* 0x00005100ff057b82 */ /* 0x000ea20000000800 */
[----:B------:R-:W3:Y:S02]  /*0a60*/  F2I.U32.TRUNC.NTZ R0, R0 ;  /* 0x0000000000007305 */ /* 0x000ee4000020f000 */
[----:B------:R-:W-:-:S04]  /*0a70*/  IMAD R9, R9, R21, R8 ;  /* 0x0000001509097224 */ /* 0x000fc800078e0208 */
[----:B------:R-:W-:Y:S01]  /*0a80*/  IMAD.IADD R7, R7, 0x1, R9 ;  /* 0x0000000107077824 */ /* 0x000fe200078e0209 */
[----:B------:R-:W4:Y:S01]  /*0a90*/  LDC R12, c[0x0][0x608] ;  /* 0x00018200ff0c7b82 */ /* 0x000f220000000800 */
[----:B------:R-:W-:-:S03]  /*0aa0*/  IMAD.MOV.U32 R9, RZ, RZ, -0x1 ;  /* 0xffffffffff097424 */ /* 0x000fc600078e00ff */
[-CC-:B0-----:R-:W-:Y:S02]  /*0ab0*/  SHF.R.U64 R20, R6, R10.reuse, R7.reuse ;  /* 0x0000000a06147219 */ /* 0x181fe40000001207 */
[----:B------:R-:W-:Y:S02]  /*0ac0*/  I2FP.F32.U32 R6, R3 ;  /* 0x0000000300067245 */ /* 0x000fe40000201000 */
[----:B------:R-:W0:Y:S01]  /*0ad0*/  LDC R22, c[0x0][0x658] ;  /* 0x00019600ff167b82 */ /* 0x000e220000000800 */
[----:B-1----:R-:W-:Y:S01]  /*0ae0*/  ISETP.NE.U32.AND P0, PT, R24, RZ, PT ;  /* 0x000000ff1800720c */ /* 0x002fe20003f05070 */
[----:B---3--:R-:W-:Y:S01]  /*0af0*/  IMAD.MOV R8, RZ, RZ, -R0 ;  /* 0x000000ffff087224 */ /* 0x008fe200078e0a00 */
[----:B------:R-:W-:Y:S01]  /*0b00*/  SHF.R.U32.HI R7, RZ, R10, R7 ;  /* 0x0000000aff077219 */ /* 0x000fe20000011607 */
[----:B------:R-:W-:Y:S01]  /*0b10*/  FMUL R6, R6, UR4 ;  /* 0x0000000406067c20 */ /* 0x000fe20008400000 */
[----:B------:R-:W-:-:S03]  /*0b20*/  ISETP.NE.AND.EX P0, PT, R25, RZ, PT, P0 ;  /* 0x000000ff1900720c */ /* 0x000fc60003f05300 */
[----:B------:R-:W1:Y:S01]  /*0b30*/  LDC R14, c[0x0][0x148] ;  /* 0x00005200ff0e7b82 */ /* 0x000e620000000800 */
[----:B--2---:R-:W-:-:S07]  /*0b40*/  IMAD R0, R5, R8, R4 ;  /* 0x0000000805007224 */ /* 0x004fce00078e0204 */
[----:B------:R-:W2:Y:S01]  /*0b50*/  LDC R15, c[0x0][0x600] ;  /* 0x00018000ff0f7b82 */ /* 0x000ea20000000800 */
[-CC-:B----4-:R-:W-:Y:S02]  /*0b60*/  SHF.R.U64 R28, R20, R12.reuse, R7.reuse ;  /* 0x0000000c141c7219 */ /* 0x190fe40000001207 */
[----:B------:R-:W-:Y:S01]  /*0b70*/  SHF.R.U32.HI R5, RZ, R12, R7 ;  /* 0x0000000cff057219 */ /* 0x000fe20000011607 */
[----:B------:R-:W-:Y:S01]  /*0b80*/  IMAD.MOV.U32 R7, RZ, RZ, 0x1 ;  /* 0x00000001ff077424 */ /* 0x000fe200078e00ff */
[----:B------:R3:W4:Y:S03]  /*0b90*/  F2I.U32.TRUNC.NTZ R12, R6 ;  /* 0x00000006000c7305 */ /* 0x000726000020f000 */
[----:B------:R-:W1:Y:S01]  /*0ba0*/  LDC R21, c[0x0][0x648] ;  /* 0x00019200ff157b82 */ /* 0x000e620000000800 */
[-C--:B0-----:R-:W-:Y:S02]  /*0bb0*/  SHF.L.U32 R4, R9, R22.reuse, RZ ;  /* 0x0000001609047219 */ /* 0x081fe400000006ff */
[----:B------:R-:W-:-:S02]  /*0bc0*/  SHF.R.U64 R30, R28, R22, R5 ;  /* 0x000000161c1e7219 */ /* 0x000fc40000001205 */
[----:B------:R-:W-:Y:S02]  /*0bd0*/  LOP3.LUT R11, RZ, R4, RZ, 0x33, !PT ;  /* 0x00000004ff0b7212 */ /* 0x000fe400078e33ff */
[-C--:B------:R-:W-:Y:S01]  /*0be0*/  SHF.R.U32.HI R5, RZ, R22.reuse, R5 ;  /* 0x00000016ff057219 */ /* 0x080fe20000011605 */
[----:B------:R-:W0:Y:S01]  /*0bf0*/  LDC R23, c[0x0][0x638] ;  /* 0x00018e00ff177b82 */ /* 0x000e220000000800 */
[----:B------:R-:W-:Y:S01]  /*0c00*/  SHF.L.U32 R10, R7, R22, RZ ;  /* 0x00000016070a7219 */ /* 0x000fe200000006ff */
[----:B------:R-:W-:-:S06]  /*0c10*/  IMAD.MOV.U32 R4, RZ, RZ, R30 ;  /* 0x000000ffff047224 */ /* 0x000fcc00078e001e */
[----:B------:R-:W0:Y:S01]  /*0c20*/  LDC R26, c[0x0][0x610] ;  /* 0x00018400ff1a7b82 */ /* 0x000e220000000800 */
[----:B---34-:R-:W-:Y:S05]  /*0c30*/  @!P0 BRA `(.L_x_7) ;  /* 0x0000000000288947 */ /* 0x018fea0003800000 */
[----:B------:R-:W3:Y:S02]  /*0c40*/  LDC R9, c[0x0][0x64c] ;  /* 0x00019300ff097b82 */ /* 0x000ee40000000800 */
[----:B---3--:R-:W-:-:S05]  /*0c50*/  IADD3 R9, P0, R30, R9, RZ ;  /* 0x000000091e097210 */ /* 0x008fca0007f1e0ff */
        /* <DEDUP_REMOVED lines=8> */
.L_x_7:
[----:B-1----:R-:W-:Y:S01]  /*0ce0*/  SHF.R.U64 R4, R4, R21, R5 ;  /* 0x0000001504047219 */ /* 0x002fe20000001205 */
[----:B------:R-:W-:Y:S01]  /*0cf0*/  IMAD.MOV R12, RZ, RZ, -R12 ;  /* 0x000000ffff0c7224 */ /* 0x000fe200078e0a0c */
[----:B------:R-:W-:Y:S01]  /*0d00*/  LOP3.LUT R11, R28, R11, RZ, 0xc0, !PT ;  /* 0x0000000b1c0b7212 */ /* 0x000fe200078ec0ff */
[----:B--2---:R-:W-:Y:S02]  /*0d10*/  VIADD R5, R15, 0xffffffff ;  /* 0xffffffff0f057836 */ /* 0x004fe40000000000 */
[----:B------:R-:W-:Y:S02]  /*0d20*/  IMAD.MOV R6, RZ, RZ, -R4 ;  /* 0x000000ffff067224 */ /* 0x000fe400078e0a04 */
[----:B------:R-:W-:Y:S01]  /*0d30*/  @P3 IMAD R0, R14, R12, R3 ;  /* 0x0000000c0e003224 */ /* 0x000fe200078e0203 */
[----:B------:R-:W-:Y:S01]  /*0d40*/  LOP3.LUT R5, R20, R5, RZ, 0xc0, !PT ;  /* 0x0000000514057212 */ /* 0x000fe200078ec0ff */
[----:B------:R-:W-:Y:S02]  /*0d50*/  IMAD R3, R10, R4, R11 ;  /* 0x000000040a037224 */ /* 0x000fe400078e020b */
[----:B0-----:R-:W-:-:S02]  /*0d60*/  IMAD R4, R6, R23, R30 ;  /* 0x0000001706047224 */ /* 0x001fc400078e021e */
[----:B------:R-:W-:Y:S02]  /*0d70*/  IMAD R3, R3, R26, R0 ;  /* 0x0000001a03037224 */ /* 0x000fe400078e0200 */
[----:B------:R-:W-:Y:S02]  /*0d80*/  IMAD R4, R4, R15, R5 ;  /* 0x0000000f04047224 */ /* 0x000fe400078e0205 */
[----:B------:R-:W-:Y:S02]  /*0d90*/  IMAD.MOV.U32 R0, RZ, RZ, 0x1 ;  /* 0x00000001ff007424 */ /* 0x000fe400078e00ff */
[----:B------:R-:W-:Y:S01]  /*0da0*/  IMAD.MOV.U32 R22, RZ, RZ, R27 ;  /* 0x000000ffff167224 */ /* 0x000fe200078e001b */
[----:B------:R-:W-:Y:S02]  /*0db0*/  SEL R23, R4, R3, !P3 ;  /* 0x0000000304177207 */ /* 0x000fe40005800000 */
[----:B------:R-:W-:-:S05]  /*0dc0*/  SEL R3, R3, R4, !P3 ;  /* 0x0000000403037207 */ /* 0x000fca0005800000 */
[----:B------:R0:W-:Y:S02]  /*0dd0*/  STL [R1], R3 ;  /* 0x0000000301007387 */ /* 0x0001e40000100800 */
.L_x_5:
[----:B------:R-:W-:-:S08]  /*0de0*/  NOP ;  /* 0x0000000000007918 */ /* 0x000fd00000000000 */
[----:B------:R-:W1:Y:S02]  /*0df0*/  USETMAXREG.TRY_ALLOC.CTAPOOL UP0, 0xe8 ;  /* 0x000000e8000079c8 */ /* 0x000e640008000600 */
[----:B-1----:R-:W-:-:S13]  /*0e00*/  PLOP3.LUT P0, PT, PT, PT, UP0, 0x80, 0x0 ;  /* 0x000000000000781c */ /* 0x002fda0003f0f008 */
[----:B------:R-:W-:Y:S05]  /*0e10*/  @!P0 BRA `(.L_x_5) ;  /* 0xfffffffc00f08947 */ /* 0x000fea000383ffff */
[----:B------:R-:W-:Y:S01]  /*0e20*/  ULDC.64 UR4, c[0x0][0x598] ;  /* 0x0001660000047ab9 */ /* 0x000fe20000000a00 */
[----:B------:R-:W-:Y:S01]  /*0e30*/  ULDC.64 UR36, c[0x0][0x208] ;  /* 0x0000820000247ab9 */ /* 0x000fe20000000a00 */
[----:B------:R-:W-:-:S04]  /*0e40*/  ISETP.NE.U32.AND P0, PT, RZ, UR4, PT ;  /* 0x00000004ff007c0c */ /* 0x000fc8000bf05070 */
[----:B------:R-:W-:-:S13]  /*0e50*/  ISETP.NE.AND.EX P0, PT, RZ, UR5, PT, P0 ;  /* 0x00000005ff007c0c */ /* 0x000fda000bf05300 */
[----:B------:R-:W-:Y:S05]  /*0e60*/  @!P0 BRA `(.L_x_8) ;  /* 0x00000000001c8947 */ /* 0x000fea0003800000 */
[----:B------:R-:W1:Y:S02]  /*0e70*/  LDC.64 R4, c[0x0][0x598] ;  /* 0x00016600ff047b82 */ /* 0x000e640000000a00 */
[----:B-1----:R-:W2:Y:S02]  /*0e80*/  LDG.E.64 R4, desc[UR36][R4.64] ;  /* 0x0000002404047981 */ /* 0x002ea4000c1e1b00 */
[----:B--2---:R-:W-:-:S04]  /*0e90*/  ISETP.NE.U32.AND P0, PT, R4, RZ, PT ;  /* 0x000000ff0400720c */ /* 0x004fc80003f05070 */
[----:B------:R-:W-:-:S13]  /*0ea0*/  ISETP.NE.AND.EX P0, PT, R5, RZ, PT, P0 ;  /* 0x000000ff0500720c */ /* 0x000fda0003f05300 */
[----:B------:R-:W-:Y:S05]  /*0eb0*/  @!P0 BRA `(.L_x_8) ;  /* 0x0000000000088947 */ /* 0x000fea0003800000 */
[----:B------:R1:W5:Y:S01]  /*0ec0*/  LD.E R217, desc[UR36][R4.64] ;  /* 0x0000002404d97980 */ /* 0x000362000c101900 */
[----:B------:R-:W-:Y:S05]  /*0ed0*/  BRA `(.L_x_9) ;  /* 0x0000000000247947 */ /* 0x000fea0003800000 */
.L_x_8:
[----:B------:R-:W-:Y:S02]  /*0ee0*/  ULDC.64 UR4, c[0x0][0x588] ;  /* 0x0001620000047ab9 */ /* 0x000fe40000000a00 */
[----:B------:R-:W-:-:S04]  /*0ef0*/  ISETP.NE.U32.AND P0, PT, RZ, UR4, PT ;  /* 0x00000004ff007c0c */ /* 0x000fc8000bf05070 */
[----:B------:R-:W-:-:S13]  /*0f00*/  ISETP.NE.AND.EX P0, PT, RZ, UR5, PT, P0 ;  /* 0x00000005ff007c0c */ /* 0x000fda000bf05300 */
[----:B------:R-:W-:Y:S05]  /*0f10*/  @!P0 BRA `(.L_x_10) ;  /* 0x00000000000c8947 */ /* 0x000fea0003800000 */
[----:B------:R-:W1:Y:S02]  /*0f20*/  LDC.64 R4, c[0x0][0x588] ;  /* 0x00016200ff047b82 */ /* 0x000e640000000a00 */
[----:B-1----:R2:W5:Y:S01]  /*0f30*/  LDG.E R217, desc[UR36][R4.64] ;  /* 0x0000002404d97981 */ /* 0x002562000c1e1900 */
[----:B------:R-:W-:Y:S05]  /*0f40*/  BRA `(.L_x_9) ;  /* 0x0000000000087947 */ /* 0x000fea0003800000 */
.L_x_10:
[----:B------:R-:W-:Y:S02]  /*0f50*/  ULDC UR4, c[0x0][0x580] ;  /* 0x0001600000047ab9 */ /* 0x000fe40000000800 */
[----:B------:R-:W-:-:S07]  /*0f60*/  IMAD.U32 R217, RZ, RZ, UR4 ;  /* 0x00000004ffd97e24 */ /* 0x000fce000f8e00ff */
.L_x_9:
[----:B------:R-:W-:Y:S02]  /*0f70*/  ULDC.64 UR4, c[0x0][0x5a0] ;  /* 0x0001680000047ab9 */ /* 0x000fe40000000a00 */
[----:B------:R-:W-:-:S04]  /*0f80*/  ISETP.NE.U32.AND P0, PT, RZ, UR4, PT ;  /* 0x00000004ff007c0c */ /* 0x000fc8000bf05070 */
[----:B------:R-:W-:-:S13]  /*0f90*/  ISETP.NE.AND.EX P0, PT, RZ, UR5, PT, P0 ;  /* 0x00000005ff007c0c */ /* 0x000fda000bf05300 */
[----:B------:R-:W-:Y:S05]  /*0fa0*/  @!P0 BRA `(.L_x_11) ;  /* 0x00000000001c8947 */ /* 0x000fea0003800000 */
[----:B-12---:R-:W1:Y:S02]  /*0fb0*/  LDC.64 R4, c[0x0][0x5a0] ;  /* 0x00016800ff047b82 */ /* 0x006e640000000a00 */
[----:B-1----:R-:W2:Y:S02]  /*0fc0*/  LDG.E.64 R4, desc[UR36][R4.64] ;  /* 0x0000002404047981 */ /* 0x002ea4000c1e1b00 */
[----:B--2---:R-:W-:-:S04]  /*0fd0*/  ISETP.NE.U32.AND P0, PT, R4, RZ, PT ;  /* 0x000000ff0400720c */ /* 0x004fc80003f05070 */
[----:B------:R-:W-:-:S13]  /*0fe0*/  ISETP.NE.AND.EX P0, PT, R5, RZ, PT, P0 ;  /* 0x000000ff0500720c */ /* 0x000fda0003f05300 */
[----:B------:R-:W-:Y:S05]  /*0ff0*/  @!P0 BRA `(.L_x_11) ;  /* 0x0000000000088947 */ /* 0x000fea0003800000 */
[----:B------:R1:W5:Y:S01]  /*1000*/  LD.E R216, desc[UR36][R4.64] ;  /* 0x0000002404d87980 */ /* 0x000362000c101900 */
[----:B------:R-:W-:Y:S05]  /*1010*/  BRA `(.L_x_12) ;  /* 0x0000000000247947 */ /* 0x000fea0003800000 */
.L_x_11:
[----:B------:R-:W-:Y:S02]  /*1020*/  ULDC.64 UR4, c[0x0][0x590] ;  /* 0x0001640000047ab9 */ /* 0x000fe40000000a00 */
[----:B------:R-:W-:-:S04]  /*1030*/  ISETP.NE.U32.AND P0, PT, RZ, UR4, PT ;  /* 0x00000004ff007c0c */ /* 0x000fc8000bf05070 */
[----:B------:R-:W-:-:S13]  /*1040*/  ISETP.NE.AND.EX P0, PT, RZ, UR5, PT, P0 ;  /* 0x00000005ff007c0c */ /* 0x000fda000bf05300 */
[----:B------:R-:W-:Y:S05]  /*1050*/  @!P0 BRA `(.L_x_13) ;  /* 0x00000000000c8947 */ /* 0x000fea0003800000 */
[----:B-12---:R-:W1:Y:S02]  /*1060*/  LDC.64 R4, c[0x0][0x590] ;  /* 0x00016400ff047b82 */ /* 0x006e640000000a00 */
[----:B-1----:R2:W5:Y:S01]  /*1070*/  LDG.E R216, desc[UR36][R4.64] ;  /* 0x0000002404d87981 */ /* 0x002562000c1e1900 */
[----:B------:R-:W-:Y:S05]  /*1080*/  BRA `(.L_x_12) ;  /* 0x0000000000087947 */ /* 0x000fea0003800000 */
.L_x_13:
[----:B------:R-:W-:Y:S02]  /*1090*/  ULDC UR4, c[0x0][0x584] ;  /* 0x0001610000047ab9 */ /* 0x000fe40000000800 */
[----:B------:R-:W-:-:S07]  /*10a0*/  IMAD.U32 R216, RZ, RZ, UR4 ;  /* 0x00000004ffd87e24 */ /* 0x000fce000f8e00ff */
.L_x_12:
[----:B------:R-:W-:-:S13]  /*10b0*/  LOP3.LUT P0, RZ, R0, 0xff, RZ, 0xc0, !PT ;  /* 0x000000ff00ff7812 */ /* 0x000fda000780c0ff */
[----:B------:R-:W-:Y:S05]  /*10c0*/  @!P0 EXIT ;  /* 0x000000000000894d */ /* 0x000fea0003800000 */
[----:B------:R-:W-:Y:S01]  /*10d0*/  ULDC UR4, c[0x0][0x28c] ;  /* 0x0000a30000047ab9 */ /* 0x000fe20000000800 */
[----:B------:R-:W-:Y:S01]  /*10e0*/  UMOV UR38, URZ ;  /* 0x0000003f00267c82 */ /* 0x000fe20008000000 */
[----:B------:R-:W-:Y:S01]  /*10f0*/  UIADD3 UR4, UR4, 0x1f, URZ ;  /* 0x0000001f04047890 */ /* 0x000fe2000fffe03f */
[----:B------:R-:W-:-:S03]  /*1100*/  UMOV UR39, URZ ;  /* 0x0000003f00277c82 */ /* 0x000fc60008000000 */
[----:B------:R-:W-:-:S04]  /*1110*/  USHF.R.S32.HI UR5, URZ, 0x1f, UR4 ;  /* 0x0000001f3f057899 */ /* 0x000fc80008011404 */
[----:B------:R-:W-:-:S04]  /*1120*/  ULEA.HI UR5, UR5, UR4, URZ, 0x5 ;  /* 0x0000000405057291 */ /* 0x000fc8000f8f283f */
[----:B------:R-:W-:-:S12]  /*1130*/  USHF.R.S32.HI UR40, URZ, 0x5, UR5 ;  /* 0x000000053f287899 */ /* 0x000fd80008011405 */
.L_x_419:
[----:B------:R-:W-:Y:S01]  /*1140*/  LOP3.LUT R0, R18, 0x80, RZ, 0xc0, !PT ;  /* 0x0000008012007812 */ /* 0x000fe200078ec0ff */
[----:B---3--:R-:W3:Y:S01]  /*1150*/  S2UR UR7, SR_CgaCtaId ;  /* 0x00000000000779c3 */ /* 0x008ee20000008800 */
[----:B------:R-:W-:Y:S02]  /*1160*/  UMOV UR6, 0x400 ;  /* 0x0000040000067882 */ /* 0x000fe40000000000 */
[----:B------:R-:W-:-:S06]  /*1170*/  SHF.R.U32.HI R0, RZ, 0x7, R0 ;  /* 0x00000007ff007819 */ /* 0x000fcc0000011600 */
[----:B----4-:R-:W4:Y:S01]  /*1180*/  SHFL.IDX PT, R0, R0, RZ, 0x1f ;  /* 0x00001fff00007589 */ /* 0x010f2200000e0000 */
[----:B---3--:R-:W-:Y:S01]  /*1190*/  ULEA UR6, UR7, UR6, 0x18 ;  /* 0x0000000607067291 */ /* 0x008fe2000f8ec03f */
[----:B----4-:R-:W-:-:S13]  /*11a0*/  R2UR UR4, R0 ;  /* 0x00000000000472ca */ /* 0x010fda00000e0000 */
[----:B------:R-:W-:-:S04]  /*11b0*/  ULEA.HI UR5, UR4, UR4, URZ, 0x1 ;  /* 0x0000000404057291 */ /* 0x000fc8000f8f083f */
[----:B------:R-:W-:-:S04]  /*11c0*/  ULOP3.LUT UR5, UR5, 0x1ffffe, URZ, 0xc0, !UPT ;  /* 0x001ffffe05057892 */ /* 0x000fc8000f8ec03f */
[----:B------:R-:W-:-:S03]  /*11d0*/  UIADD3 UR5, UR4, -UR5, URZ ;  /* 0x8000000504057290 */ /* 0x000fc6000fffe03f */
[----:B------:R-:W-:Y:S01]  /*11e0*/  ULDC UR4, c[0x0][0x28c] ;  /* 0x0000a30000047ab9 */ /* 0x000fe20000000800 */
[----:B------:R-:W-:Y:S01]  /*11f0*/  ULEA UR5, UR5, UR6, 0xb ;  /* 0x0000000605057291 */ /* 0x000fe2000f8e583f */
[----:B------:R-:W-:-:S03]  /*1200*/  ISETP.LT.AND P0, PT, RZ, UR4, PT ;  /* 0x00000004ff007c0c */ /* 0x000fc6000bf01270 */
[----:B------:R-:W-:-:S04]  /*1210*/  UIADD3 UR5, UR5, 0x200, URZ ;  /* 0x0000020005057890 */ /* 0x000fc8000fffe03f */
[----:B------:R-:W-:-:S04]  /*1220*/  USHF.R.U32.HI UR5, URZ, 0x4, UR5 ;  /* 0x000000043f057899 */ /* 0x000fc80008011605 */
[----:B------:R-:W-:-:S04]  /*1230*/  ULOP3.LUT UR5, UR5, 0x3fff, URZ, 0xc0, !UPT ;  /* 0x00003fff05057892 */ /* 0x000fc8000f8ec03f */
[----:B------:R-:W-:Y:S01]  /*1240*/  ULOP3.LUT UR41, UR5, 0x10000, URZ, 0xfc, !UPT ;  /* 0x0001000005297892 */ /* 0x000fe2000f8efc3f */
[----:B-1----:R-:W-:Y:S11]  /*1250*/  @P0 BRA `(.L_x_14) ;  /* 0x0000000000400947 */ /* 0x002ff60003800000 */
[----:B------:R-:W-:Y:S01]  /*1260*/  MOV R0, 0x0 ;  /* 0x0000000000007802 */ /* 0x000fe20000000f00 */
[----:B------:R-:W-:Y:S01]  /*1270*/  ULDC.64 UR4, c[0x4][0x68] ;  /* 0x01001a0000047ab9 */ /* 0x000fe20000000a00 */
[----:B------:R-:W-:Y:S01]  /*1280*/  ULDC.64 UR6, c[0x4][0x8] ;  /* 0x0100020000067ab9 */ /* 0x000fe20000000a00 */
[----:B-12---:R-:W-:Y:S01]  /*1290*/  IMAD.U32 R4, RZ, RZ, UR4 ;  /* 0x00000004ff047e24 */ /* 0x006fe2000f8e00ff */
[----:B------:R1:W2:Y:S01]  /*12a0*/  LDC.64 R14, c[0x4][R0] ;  /* 0x01000000000e7b82 */ /* 0x0002a20000000a00 */
[----:B------:R-:W-:Y:S01]  /*12b0*/  IMAD.U32 R5, RZ, RZ, UR5 ;  /* 0x00000005ff057e24 */ /* 0x000fe2000f8e00ff */
[----:B------:R-:W-:Y:S01]  /*12c0*/  ULDC.64 UR4, c[0x4][0x70] ;  /* 0x01001c0000047ab9 */ /* 0x000fe20000000a00 */
[----:B------:R-:W-:Y:S02]  /*12d0*/  IMAD.U32 R10, RZ, RZ, UR6 ;  /* 0x00000006ff0a7e24 */ /* 0x000fe4000f8e00ff */
[----:B------:R-:W-:Y:S02]  /*12e0*/  IMAD.U32 R6, RZ, RZ, UR4 ;  /* 0x00000004ff067e24 */ /* 0x000fe4000f8e00ff */
[----:B------:R-:W-:-:S02]  /*12f0*/  IMAD.U32 R7, RZ, RZ, UR5 ;  /* 0x00000005ff077e24 */ /* 0x000fc4000f8e00ff */
[----:B------:R-:W-:Y:S02]  /*1300*/  IMAD.U32 R11, RZ, RZ, UR7 ;  /* 0x00000007ff0b7e24 */ /* 0x000fe4000f8e00ff */
[----:B------:R-:W-:Y:S02]  /*1310*/  IMAD.MOV.U32 R8, RZ, RZ, 0x1e1 ;  /* 0x000001e1ff087424 */ /* 0x000fe400078e00ff */
[----:B------:R-:W-:Y:S02]  /*1320*/  IMAD.MOV.U32 R12, RZ, RZ, 0x1 ;  /* 0x00000001ff0c7424 */ /* 0x000fe400078e00ff */
[----:B-1----:R-:W-:-:S07]  /*1330*/  IMAD.MOV.U32 R13, RZ, RZ, RZ ;  /* 0x000000ffff0d7224 */ /* 0x002fce00078e00ff */
[----:B------:R-:W-:-:S07]  /*1340*/  LEPC R20, `(.L_x_14) ;  /* 0x000000001014794e */ /* 0x000fce0000000000 */
[----:B0-2--5:R-:W-:Y:S05]  /*1350*/  CALL.ABS.NOINC R14 ;  /* 0x000000000e007343 */ /* 0x025fea0003c00000 */
.L_x_14:
[----:B------:R-:W-:-:S04]  /*1360*/  LOP3.LUT R0, R19, 0x1, RZ, 0xfc, !PT ;  /* 0x0000000113007812 */ /* 0x000fc800078efcff */
[----:B------:R-:W-:-:S13]  /*1370*/  ISETP.NE.AND P0, PT, R0, 0x3, PT ;  /* 0x000000030000780c */ /* 0x000fda0003f05270 */
[----:B------:R-:W-:Y:S05]  /*1380*/  @!P0 BRA `(.L_x_15) ;  /* 0x0000000000048947 */ /* 0x000fea0003800000 */
[----:B------:R-:W-:Y:S01]  /*1390*/  BPT.TRAP 0x1 ;  /* 0x000000040000795c */ /* 0x000fe20000300000 */
.L_x_15:
[----:B------:R-:W3:Y:S01]  /*13a0*/  S2UR UR5, SR_CgaCtaId ;  /* 0x00000000000579c3 */ /* 0x000ee20000008800 */
[----:B------:R-:W-:Y:S01]  /*13b0*/  UMOV UR4, 0x400 ;  /* 0x0000040000047882 */ /* 0x000fe20000000000 */
[----:B------:R-:W-:Y:S02]  /*13c0*/  IMAD.U32 R0, RZ, RZ, UR38 ;  /* 0x00000026ff007e24 */ /* 0x000fe4000f8e00ff */
[----:B0-----:R-:W-:-:S03]  /*13d0*/  IMAD.U32 R3, RZ, RZ, UR39 ;  /* 0x00000027ff037e24 */ /* 0x001fc6000f8e00ff */
[----:B------:R-:W-:Y:S01]  /*13e0*/  SHF.L.U32 R0, R0, 0x1f, RZ ;  /* 0x0000001f00007819 */ /* 0x000fe200000006ff */
[----:B---3--:R-:W-:-:S06]  /*13f0*/  ULEA UR4, UR5, UR4, 0x18 ;  /* 0x0000000405047291 */ /* 0x008fcc000f8ec03f */
[----:B------:R-:W-:-:S04]  /*1400*/  IMAD.U32 R6, RZ, RZ, UR4 ;  /* 0x00000004ff067e24 */ /* 0x000fc8000f8e00ff */
[----:B------:R-:W-:-:S04]  /*1410*/  IMAD R3, R3, 0x8, R6 ;  /* 0x0000000803037824 */ /* 0x000fc800078e0206 */
[----:B------:R0:W3:Y:S01]  /*1420*/  SYNCS.PHASECHK.TRANS64.TRYWAIT P1, [R3+URZ], R0 ;  /* 0x00000000030075a7 */ /* 0x0000e2000802017f */
[----:B------:R-:W-:Y:S05]  /*1430*/  @!P0 BRA `(.L_x_16) ;  /* 0x0000000000048947 */ /* 0x000fea0003800000 */
[----:B------:R-:W-:Y:S01]  /*1440*/  BPT.TRAP 0x1 ;  /* 0x000000040000795c */ /* 0x000fe20000300000 */
.L_x_16:
[----:B---3--:R-:W-:Y:S05]  /*1450*/  @P1 BRA `(.L_x_17) ;  /* 0x0000000000081947 */ /* 0x008fea0003800000 */
[----:B------:R-:W3:Y:S02]  /*1460*/  SYNCS.PHASECHK.TRANS64.TRYWAIT P1, [R3+URZ], R0 ;  /* 0x00000000030075a7 */ /* 0x000ee4000802017f */
[----:B---3--:R-:W-:Y:S05]  /*1470*/  @!P1 BRA `(.L_x_18) ;  /* 0x000000c000549947 */ /* 0x008fea0003800000 */
.L_x_17:
[----:B------:R-:W-:-:S04]  /*1480*/  UISETP.LT.AND UP0, UPT, UR40, 0x1, UPT ;  /* 0x000000012800788c */ /* 0x000fc8000bf01270 */
[----:B------:R-:W-:-:S06]  /*1490*/  USEL UR4, UR40, 0x1, UP0 ;  /* 0x0000000128047887 */ /* 0x000fcc0008000000 */
[----:B0--3--:R-:W-:Y:S01]  /*14a0*/  IMAD.U32 R0, RZ, RZ, UR4 ;  /* 0x00000004ff007e24 */ /* 0x009fe2000f8e00ff */
[----:B------:R-:W-:Y:S05]  /*14b0*/  WARPSYNC.ALL ;  /* 0x0000000000007948 */ /* 0x000fea0003800000 */
[----:B------:R-:W-:-:S04]  /*14c0*/  IADD3 R0, -R0, UR40, RZ ;  /* 0x0000002800007c10 */ /* 0x000fc8000fffe1ff */
[----:B------:R-:W-:Y:S02]  /*14d0*/  ISETP.GE.AND P1, PT, R0, 0x1, PT ;  /* 0x000000010000780c */ /* 0x000fe40003f26270 */
[----:B------:R-:W-:Y:S01]  /*14e0*/  R2UR UR4, R6 ;  /* 0x00000000060472ca */ /* 0x000fe200000e0000 */
[----:B------:R-:W-:Y:S01]  /*14f0*/  WARPGROUP.ARRIVE ;  /* 0x00000000000079c5 */ /* 0x000fe20000000000 */
[----:B------:R-:W-:Y:S01]  /*1500*/  UMOV UR5, 0xc0000010 ;  /* 0xc000001000057882 */ /* 0x000fe20000000000 */
[----:B------:R-:W-:-:S10]  /*1510*/  UMOV UR7, 0xc0000010 ;  /* 0xc000001000077882 */ /* 0x000fd40000000000 */
[----:B------:R-:W-:-:S04]  /*1520*/  UIADD3 UR4, UR4, 0x1b200, URZ ;  /* 0x0001b20004047890 */ /* 0x000fc8000fffe03f */
[----:B------:R-:W-:-:S04]  /*1530*/  USHF.R.U32.HI UR4, URZ, 0x4, UR4 ;  /* 0x000000043f047899 */ /* 0x000fc80008011604 */
[----:B------:R-:W-:-:S04]  /*1540*/  ULOP3.LUT UR4, UR4, 0x3fff, URZ, 0xc0, !UPT ;  /* 0x00003fff04047892 */ /* 0x000fc8000f8ec03f */
[----:B------:R-:W-:Y:S02]  /*1550*/  ULOP3.LUT UR9, UR4, 0x10000, URZ, 0xfc, !UPT ;  /* 0x0001000004097892 */ /* 0x000fe4000f8efc3f */
[----:B------:R-:W-:Y:S02]  /*1560*/  UIMAD UR4, UR39, 0x180, UR41 ;  /* 0x00000180270478a4 */ /* 0x000fe4000f8e0229 */
[----:B------:R-:W-:-:S09]  /*1570*/  UIMAD UR6, UR39, 0x180, UR9 ;  /* 0x00000180270678a4 */ /* 0x000fd2000f8e0209 */
[----:B------:R-:W-:Y:S01]  /*1580*/  IGMMA.64x192x32.S8.S8 R120, gdesc[UR4], RZ, !UPT, gsb0 ;  /* 0x04e00000047879f1 */ /* 0x000fe2000c0410ff */
[----:B------:R-:W-:Y:S01]  /*1590*/  UIADD3 UR4, UR4, 0x100, URZ ;  /* 0x0000010004047890 */ /* 0x000fe2000fffe03f */
[----:B------:R-:W-:Y:S01]  /*15a0*/  UMOV UR5, 0xc0000010 ;  /* 0xc000001000057882 */ /* 0x000fe20000000000 */
[----:B------:R-:W-:Y:S02]  /*15b0*/  WARPGROUP.DEPBAR.LE gsb0, 0x0 ;  /* 0x00008000000079c5 */ /* 0x000fe40000010000 */
[----:B------:R-:W-:-:S06]  /*15c0*/  WARPGROUP.ARRIVE ;  /* 0x00000000000079c5 */ /* 0x000fcc0000000000 */
[----:B------:R-:W-:Y:S03]  /*15d0*/  IGMMA.64x192x32.S8.S8 R24, gdesc[UR4], RZ, !UPT, gsb0 ;  /* 0x04e00000041879f1 */ /* 0x000fe6000c0410ff */
[----:B------:R-:W-:Y:S02]  /*15e0*/  WARPGROUP.DEPBAR.LE gsb0, 0x0 ;  /* 0x00008000000079c5 */ /* 0x000fe40000010000 */
[----:B------:R-:W-:Y:S05]  /*15f0*/  @!P1 BRA `(.L_x_19) ;  /* 0x0000000000d89947 */ /* 0x000fea0003800000 */
[----:B------:R-:W-:Y:S02]  /*1600*/  UIADD3 UR4, UR39, 0x1, URZ ;  /* 0x0000000127047890 */ /* 0x000fe4000fffe03f */
[----:B------:R-:W-:Y:S02]  /*1610*/  IMAD.U32 R3, RZ, RZ, UR39 ;  /* 0x00000027ff037e24 */ /* 0x000fe4000f8e00ff */
[----:B------:R-:W-:-:S04]  /*1620*/  UISETP.NE.AND UP0, UPT, UR4, 0x12, UPT ;  /* 0x000000120400788c */ /* 0x000fc8000bf05270 */
[----:B------:R-:W-:Y:S02]  /*1630*/  USEL UR5, URZ, 0x1, UP0 ;  /* 0x000000013f057887 */ /* 0x000fe40008000000 */
[----:B------:R-:W-:Y:S02]  /*1640*/  USEL UR8, UR4, URZ, UP0 ;  /* 0x0000003f04087287 */ /* 0x000fe40008000000 */
[----:B------:R-:W-:-:S06]  /*1650*/  ULOP3.LUT UR5, UR38, UR5, URZ, 0x3c, !UPT ;  /* 0x0000000526057292 */ /* 0x000fcc000f8e3c3f */
[----:B------:R-:W-:-:S07]  /*1660*/  IMAD.U32 R7, RZ, RZ, UR5 ;  /* 0x00000005ff077e24 */ /* 0x000fce000f8e00ff */
.L_x_26:
[----:B0-----:R-:W-:Y:S05]  /*1670*/  @!P0 BRA `(.L_x_20) ;  /* 0x0000000000048947 */ /* 0x001fea0003800000 */
[----:B------:R-:W-:Y:S01]  /*1680*/  BPT.TRAP 0x1 ;  /* 0x000000040000795c */ /* 0x000fe20000300000 */
.L_x_20:
[----:B------:R-:W0:Y:S01]  /*1690*/  S2UR UR5, SR_CgaCtaId ;  /* 0x00000000000579c3 */ /* 0x000e220000008800 */
[----:B------:R-:W-:Y:S01]  /*16a0*/  UMOV UR4, 0x400 ;  /* 0x0000040000047882 */ /* 0x000fe20000000000 */
[----:B-12---:R-:W-:Y:S01]  /*16b0*/  IMAD.U32 R5, RZ, RZ, UR8 ;  /* 0x00000008ff057e24 */ /* 0x006fe2000f8e00ff */
[----:B------:R-:W-:Y:S01]  /*16c0*/  SHF.L.U32 R4, R7, 0x1f, RZ ;  /* 0x0000001f07047819 */ /* 0x000fe200000006ff */
[----:B0-----:R-:W-:-:S06]  /*16d0*/  ULEA UR4, UR5, UR4, 0x18 ;  /* 0x0000000405047291 */ /* 0x001fcc000f8ec03f */
[----:B------:R-:W-:-:S04]  /*16e0*/  IMAD.U32 R6, RZ, RZ, UR4 ;  /* 0x00000004ff067e24 */ /* 0x000fc8000f8e00ff */
[----:B------:R-:W-:-:S04]  /*16f0*/  IMAD R5, R5, 0x8, R6 ;  /* 0x0000000805057824 */ /* 0x000fc800078e0206 */
[----:B------:R0:W1:Y:S01]  /*1700*/  SYNCS.PHASECHK.TRANS64.TRYWAIT P1, [R5+URZ], R4 ;  /* 0x00000004050075a7 */ /* 0x000062000802017f */
[----:B------:R-:W-:Y:S05]  /*1710*/  @!P0 BRA `(.L_x_21) ;  /* 0x0000000000048947 */ /* 0x000fea0003800000 */
[----:B------:R-:W-:Y:S01]  /*1720*/  BPT.TRAP 0x1 ;  /* 0x000000040000795c */ /* 0x000fe20000300000 */
.L_x_21:
[----:B-1----:R-:W-:Y:S05]  /*1730*/  @P1 BRA `(.L_x_22) ;  /* 0x0000000000081947 */ /* 0x002fea0003800000 */
[----:B------:R-:W1:Y:S02]  /*1740*/  SYNCS.PHASECHK.TRANS64.TRYWAIT P1, [R5+URZ], R4 ;  /* 0x00000004050075a7 */ /* 0x000e64000802017f */
[----:B-1----:R-:W-:Y:S05]  /*1750*/  @!P1 BRA `(.L_x_23) ;  /* 0x000000bc00b09947 */ /* 0x002fea0003800000 */
.L_x_22:
[----:B------:R-:W-:Y:S01]  /*1760*/  UIMAD UR4, UR8, 0x180, UR41 ;  /* 0x00000180080478a4 */ /* 0x000fe2000f8e0229 */
[----:B------:R-:W-:Y:S01]  /*1770*/  WARPGROUP.ARRIVE ;  /* 0x00000000000079c5 */ /* 0x000fe20000000000 */
[----:B------:R-:W-:Y:S01]  /*1780*/  UIMAD UR6, UR8, 0x180, UR9 ;  /* 0x00000180080678a4 */ /* 0x000fe2000f8e0209 */
[----:B------:R-:W-:Y:S01]  /*1790*/  UMOV UR5, 0xc0000010 ;  /* 0xc000001000057882 */ /* 0x000fe20000000000 */
[----:B------:R-:W-:-:S07]  /*17a0*/  UMOV UR7, 0xc0000010 ;  /* 0xc000001000077882 */ /* 0x000fce0000000000 */
[----:B------:R-:W-:Y:S01]  /*17b0*/  IGMMA.64x192x32.S8.S8 R120, gdesc[UR4], R120, gsb0 ;  /* 0x04e00000047879f1 */ /* 0x000fe20008041078 */
[----:B------:R-:W-:Y:S01]  /*17c0*/  UIADD3 UR4, UR4, 0x100, URZ ;  /* 0x0000010004047890 */ /* 0x000fe2000fffe03f */
[----:B------:R-:W-:Y:S01]  /*17d0*/  UMOV UR5, 0xc0000010 ;  /* 0xc000001000057882 */ /* 0x000fe20000000000 */
[----:B------:R-:W-:Y:S02]  /*17e0*/  WARPGROUP.DEPBAR.LE gsb0, 0x0 ;  /* 0x00008000000079c5 */ /* 0x000fe40000010000 */
[----:B------:R-:W-:-:S06]  /*17f0*/  WARPGROUP.ARRIVE ;  /* 0x00000000000079c5 */ /* 0x000fcc0000000000 */
[----:B------:R-:W-:Y:S03]  /*1800*/  IGMMA.64x192x32.S8.S8 R24, gdesc[UR4], R24, gsb0 ;  /* 0x04e00000041879f1 */ /* 0x000fe60008041018 */
[----:B------:R-:W-:Y:S02]  /*1810*/  WARPGROUP.DEPBAR.LE gsb0, 0x0 ;  /* 0x00008000000079c5 */ /* 0x000fe40000010000 */
[----:B------:R-:W-:Y:S05]  /*1820*/  @!P0 BRA `(.L_x_24) ;  /* 0x0000000000048947 */ /* 0x000fea0003800000 */
[----:B------:R-:W-:Y:S01]  /*1830*/  BPT.TRAP 0x1 ;  /* 0x000000040000795c */ /* 0x000fe20000300000 */
.L_x_24:
[----:B01----:R-:W-:Y:S01]  /*1840*/  IMAD R4, R3, 0x8, R6 ;  /* 0x0000000803047824 */ /* 0x003fe200078e0206 */
[----:B------:R-:W-:-:S03]  /*1850*/  ISETP.GT.U32.AND P1, PT, R19, 0x1, PT ;  /* 0x000000011300780c */ /* 0x000fc60003f24070 */
[----:B------:R-:W-:-:S05]  /*1860*/  VIADD R4, R4, 0x90 ;  /* 0x0000009004047836 */ /* 0x000fca0000000000 */
[----:B------:R-:W-:-:S04]  /*1870*/  PRMT R4, RZ, 0x654, R4 ;  /* 0x00000654ff047816 */ /* 0x000fc80000000004 */
[----:B------:R0:W-:Y:S01]  /*1880*/  SYNCS.ARRIVE.TRANS64.RED.A1T0 RZ, [R4+URZ], RZ ;  /* 0x000000ff04ff79a7 */ /* 0x0001e2000810043f */
[----:B------:R-:W-:Y:S05]  /*1890*/  @P1 BRA `(.L_x_25) ;  /* 0x0000000000041947 */ /* 0x000fea0003800000 */
[----:B------:R-:W-:Y:S01]  /*18a0*/  BPT.TRAP 0x1 ;  /* 0x000000040000795c */ /* 0x000fe20000300000 */
.L_x_25:
[----:B------:R-:W-:Y:S01]  /*18b0*/  UIADD3 UR8, UR8, 0x1, URZ ;  /* 0x0000000108087890 */ /* 0x000fe2000fffe03f */
[C---:B------:R-:W-:Y:S01]  /*18c0*/  ISETP.GT.AND P2, PT, R0.reuse, 0x1, PT ;  /* 0x000000010000780c */ /* 0x040fe20003f44270 */
[----:B------:R-:W-:Y:S02]  /*18d0*/  VIADD R3, R3, 0x1 ;  /* 0x0000000103037836 */ /* 0x000fe40000000000 */
[----:B------:R-:W-:Y:S01]  /*18e0*/  UISETP.NE.AND UP0, UPT, UR8, 0x12, UPT ;  /* 0x000000120800788c */ /* 0x000fe2000bf05270 */
[----:B------:R-:W-:Y:S02]  /*18f0*/  VIADD R0, R0, 0xffffffff ;  /* 0xffffffff00007836 */ /* 0x000fe40000000000 */
[C---:B------:R-:W-:Y:S01]  /*1900*/  ISETP.NE.AND P1, PT, R3.reuse, 0x12, PT ;  /* 0x000000120300780c */ /* 0x040fe20003f25270 */
[----:B------:R-:W-:Y:S02]  /*1910*/  USEL UR4, URZ, 0x1, UP0 ;  /* 0x000000013f047887 */ /* 0x000fe40008000000 */
[----:B------:R-:W-:Y:S01]  /*1920*/  USEL UR8, UR8, URZ, UP0 ;  /* 0x0000003f08087287 */ /* 0x000fe20008000000 */
[----:B------:R-:W-:-:S03]  /*1930*/  SEL R3, R3, RZ, P1 ;  /* 0x000000ff03037207 */ /* 0x000fc60000800000 */
[----:B------:R-:W-:Y:S01]  /*1940*/  LOP3.LUT R7, R7, UR4, RZ, 0x3c, !PT ;  /* 0x0000000407077c12 */ /* 0x000fe2000f8e3cff */
[----:B------:R-:W-:Y:S07]  /*1950*/  @P2 BRA `(.L_x_26) ;  /* 0xfffffffc00442947 */ /* 0x000fee000383ffff */
.L_x_19:
[----:B------:R-:W3:Y:S02]  /*1960*/  LDC R0, c[0x0][0x28c] ;  /* 0x0000a300ff007b82 */ /* 0x000ee40000000800 */
[----:B---3--:R-:W-:-:S13]  /*1970*/  ISETP.GE.AND P1, PT, R0, 0x1, PT ;  /* 0x000000010000780c */ /* 0x008fda0003f26270 */
[----:B------:R-:W-:Y:S05]  /*1980*/  @!P1 BRA `(.L_x_27) ;  /* 0x0000000000409947 */ /* 0x000fea0003800000 */
[----:B------:R-:W-:Y:S05]  /*1990*/  @!P0 BRA `(.L_x_28) ;  /* 0x0000000000048947 */ /* 0x000fea0003800000 */
[----:B------:R-:W-:Y:S01]  /*19a0*/  BPT.TRAP 0x1 ;  /* 0x000000040000795c */ /* 0x000fe20000300000 */
.L_x_28:
[----:B------:R-:W-:Y:S01]  /*19b0*/  UISETP.LT.AND UP0, UPT, UR40, 0x1, UPT ;  /* 0x000000012800788c */ /* 0x000fe2000bf01270 */
[----:B------:R-:W-:-:S03]  /*19c0*/  ISETP.GT.U32.AND P0, PT, R19, 0x1, PT ;  /* 0x000000011300780c */ /* 0x000fc60003f04070 */
[----:B------:R-:W-:-:S04]  /*19d0*/  USEL UR6, UR40, 0x1, UP0 ;  /* 0x0000000128067887 */ /* 0x000fc80008000000 */
[----:B------:R-:W-:-:S04]  /*19e0*/  UIADD3 UR6, UR39, UR40, -UR6 ;  /* 0x0000002827067290 */ /* 0x000fc8000fffe806 */
[----:B------:R-:W-:-:S04]  /*19f0*/  UIMAD.WIDE.U32 UR4, UR6, 0x38e38e39, URZ ;  /* 0x38e38e39060478a5 */ /* 0x000fc8000f8e003f */
[----:B------:R-:W-:-:S04]  /*1a00*/  USHF.R.U32.HI UR4, URZ, 0x2, UR5 ;  /* 0x000000023f047899 */ /* 0x000fc80008011605 */
[----:B------:R-:W-:-:S06]  /*1a10*/  UIMAD UR6, UR4, -0x12, UR6 ;  /* 0xffffffee040678a4 */ /* 0x000fcc000f8e0206 */
[----:B------:R-:W-:-:S04]  /*1a20*/  IMAD.U32 R3, RZ, RZ, UR6 ;  /* 0x00000006ff037e24 */ /* 0x000fc8000f8e00ff */
[----:B------:R-:W-:-:S04]  /*1a30*/  IMAD R0, R3, 0x8, R6 ;  /* 0x0000000803007824 */ /* 0x000fc800078e0206 */
[----:B------:R-:W-:-:S05]  /*1a40*/  VIADD R0, R0, 0x90 ;  /* 0x0000009000007836 */ /* 0x000fca0000000000 */
[----:B------:R-:W-:-:S04]  /*1a50*/  PRMT R0, RZ, 0x654, R0 ;  /* 0x00000654ff007816 */ /* 0x000fc80000000000 */
[----:B------:R3:W-:Y:S01]  /*1a60*/  SYNCS.ARRIVE.TRANS64.RED.A1T0 RZ, [R0+URZ], RZ ;  /* 0x000000ff00ff79a7 */ /* 0x0007e2000810043f */
[----:B------:R-:W-:Y:S05]  /*1a70*/  @P0 BRA `(.L_x_27) ;  /* 0x0000000000040947 */ /* 0x000fea0003800000 */
[----:B------:R-:W-:Y:S01]  /*1a80*/  BPT.TRAP 0x1 ;  /* 0x000000040000795c */ /* 0x000fe20000300000 */
.L_x_27:
[----:B------:R-:W4:Y:S01]  /*1a90*/  LDL.LU R10, [R1] ;  /* 0x00000000010a7983 */ /* 0x000f220000300800 */
[----:B------:R-:W0:Y:S01]  /*1aa0*/  LDC R6, c[0x0][0x288] ;  /* 0x0000a200ff067b82 */ /* 0x000e220000000800 */
[--C-:B---3--:R-:W-:Y:S01]  /*1ab0*/  SHF.R.U32.HI R0, RZ, 0x2, R18.reuse ;  /* 0x00000002ff007819 */ /* 0x108fe20000011612 */
[----:B------:R-:W-:Y:S01]  /*1ac0*/  IMAD R219, R23, 0xc0, RZ ;  /* 0x000000c017db7824 */ /* 0x000fe200078e02ff */
[----:B-12---:R-:W-:Y:S01]  /*1ad0*/  SHF.R.U32.HI R5, RZ, 0x7, R18 ;  /* 0x00000007ff057819 */ /* 0x006fe20000011612 */
[----:B------:R-:W-:Y:S01]  /*1ae0*/  UIADD3 UR39, UR40, UR39, URZ ;  /* 0x0000002728277290 */ /* 0x000fe2000fffe03f */
[----:B0-----:R-:W-:Y:S01]  /*1af0*/  LOP3.LUT R4, R18, 0x60, RZ, 0xc0, !PT ;  /* 0x0000006012047812 */ /* 0x001fe200078ec0ff */
[----:B------:R-:W-:Y:S01]  /*1b00*/  ULDC UR4, c[0x0][0x284] ;  /* 0x0000a10000047ab9 */ /* 0x000fe20000000800 */
[----:B------:R-:W-:Y:S01]  /*1b10*/  LOP3.LUT R3, R0, 0x7, RZ, 0xc0, !PT ;  /* 0x0000000700037812 */ /* 0x000fe200078ec0ff */
[----:B------:R-:W-:Y:S01]  /*1b20*/  UISETP.GT.U32.AND UP0, UPT, UR39, 0x11, UPT ;  /* 0x000000112700788c */ /* 0x000fe2000bf04070 */
[----:B------:R-:W-:Y:S01]  /*1b30*/  LOP3.LUT R0, R5, 0x1, RZ, 0xc0, !PT ;  /* 0x0000000105007812 */ /* 0x000fe200078ec0ff */
[----:B------:R-:W-:Y:S01]  /*1b40*/  UISETP.GE.U32.AND UP1, UPT, UR40, 0x12, UPT ;  /* 0x000000122800788c */ /* 0x000fe2000bf26070 */
[----:B------:R-:W-:Y:S01]  /*1b50*/  SHF.R.U32.HI R4, RZ, 0x1, R4 ;  /* 0x00000001ff047819 */ /* 0x000fe20000011604 */
[----:B------:R-:W-:Y:S01]  /*1b60*/  UISETP.LT.U32.AND UP0, UPT, UR40, 0x12, UP0 ;  /* 0x000000122800788c */ /* 0x000fe20008701070 */
[----:B------:R-:W-:Y:S01]  /*1b70*/  SHF.R.S32.HI R23, RZ, 0x1f, R22 ;  /* 0x0000001fff177819 */ /* 0x000fe20000011416 */
[----:B------:R-:W-:Y:S01]  /*1b80*/  IMAD.SHL.U32 R8, R0, 0x40, RZ ;  /* 0x0000004000087824 */ /* 0x000fe200078e00ff */
[-CC-:B------:R-:W-:Y:S01]  /*1b90*/  IADD3 R5, RZ, -R4.reuse, -R3.reuse ;  /* 0x80000004ff057210 */ /* 0x180fe20007ffe803 */
[----:B------:R-:W-:Y:S01]  /*1ba0*/  USEL UR6, URZ, 0x1, !UP0 ;  /* 0x000000013f067887 */ /* 0x000fe2000c000000 */
[----:B------:R-:W-:Y:S01]  /*1bb0*/  IMAD.MOV.U32 R221, RZ, RZ, RZ ;  /* 0x000000ffffdd7224 */ /* 0x000fe200078e00ff */
[----:B------:R-:W-:Y:S01]  /*1bc0*/  ULDC.64 UR8, c[0x0][0x5d0] ;  /* 0x0001740000087ab9 */ /* 0x000fe20000000a00 */
[----:B------:R-:W-:Y:S01]  /*1bd0*/  LOP3.LUT R3, R8, 0x40, R3, 0xe2, !PT ;  /* 0x0000004008037812 */ /* 0x000fe200078ee203 */
[----:B------:R-:W-:Y:S01]  /*1be0*/  IMAD R5, R0, -0x40, R5 ;  /* 0xffffffc000057824 */ /* 0x000fe200078e0205 */
[----:B------:R-:W-:Y:S01]  /*1bf0*/  ULOP3.LUT UR38, UR38, UR6, URZ, 0x3c, !UPT ;  /* 0x0000000626267292 */ /* 0x000fe2000f8e3c3f */
[----:B------:R-:W-:Y:S01]  /*1c00*/  IMAD R7, R23, UR8, RZ ;  /* 0x0000000817077c24 */ /* 0x000fe2000f8e02ff */
[----:B------:R-:W-:Y:S01]  /*1c10*/  LOP3.LUT R220, R3, R4, RZ, 0xfc, !PT ;  /* 0x0000000403dc7212 */ /* 0x000fe200078efcff */
[----:B------:R-:W-:Y:S01]  /*1c20*/  IMAD.SHL.U32 R4, R18, 0x2, RZ ;  /* 0x0000000212047824 */ /* 0x000fe200078e00ff */
[----:B------:R-:W-:Y:S01]  /*1c30*/  ISETP.GE.AND P0, PT, R219, R6, PT ;  /* 0x00000006db00720c */ /* 0x000fe20003f06270 */
[----:B------:R-:W-:-:S03]  /*1c40*/  IMAD R7, R22, UR9, R7 ;  /* 0x0000000916077c24 */ /* 0x000fc6000f8e0207 */
[----:B------:R-:W-:Y:S01]  /*1c50*/  LOP3.LUT R4, R219, 0x6, R4, 0xf8, !PT ;  /* 0x00000006db047812 */ /* 0x000fe200078ef804 */
[C---:B----4-:R-:W-:Y:S02]  /*1c60*/  IMAD R0, R10.reuse, 0xc0, RZ ;  /* 0x000000c00a007824 */ /* 0x050fe400078e02ff */
[----:B------:R-:W-:-:S03]  /*1c70*/  IMAD.WIDE R220, R10, 0xc0, R220 ;  /* 0x000000c00adc7825 */ /* 0x000fc600078e02dc */
[C---:B------:R-:W-:Y:S02]  /*1c80*/  ISETP.GE.OR P0, PT, R0.reuse, UR4, P0 ;  /* 0x0000000400007c0c */ /* 0x040fe40008706670 */
[----:B------:R-:W-:Y:S01]  /*1c90*/  IADD3 R3, -R0, UR4, R5 ;  /* 0x0000000400037c10 */ /* 0x000fe2000fffe105 */
[----:B------:R-:W-:Y:S01]  /*1ca0*/  UIMAD.WIDE.U32 UR4, UR39, 0x38e38e39, URZ ;  /* 0x38e38e39270478a5 */ /* 0x000fe2000f8e003f */
[----:B------:R-:W-:Y:S02]  /*1cb0*/  LOP3.LUT R0, R18, 0x3, RZ, 0xc0, !PT ;  /* 0x0000000312007812 */ /* 0x000fe400078ec0ff */
[----:B------:R-:W-:Y:S01]  /*1cc0*/  SHF.R.S32.HI R5, RZ, 0x1f, R4 ;  /* 0x0000001fff057819 */ /* 0x000fe20000011404 */
[----:B------:R-:W-:Y:S02]  /*1cd0*/  USHF.R.U32.HI UR4, URZ, 0x2, UR5 ;  /* 0x000000023f047899 */ /* 0x000fe40008011605 */
[----:B------:R-:W-:Y:S02]  /*1ce0*/  IMAD R0, R0, -0x2, R6 ;  /* 0xfffffffe00007824 */ /* 0x000fe400078e0206 */
[----:B------:R-:W-:Y:S01]  /*1cf0*/  IMAD.WIDE.U32 R8, R22, UR8, R4 ;  /* 0x0000000816087c25 */ /* 0x000fe2000f8e0004 */
[----:B------:R-:W-:-:S02]  /*1d00*/  UIMAD UR39, UR4, -0x12, UR39 ;  /* 0xffffffee042778a4 */ /* 0x000fc4000f8e0227 */
[----:B------:R-:W-:Y:S01]  /*1d10*/  @UP1 ULOP3.LUT UR38, UR38, 0x1, UR4, 0x78, !UPT ;  /* 0x0000000126261892 */ /* 0x000fe2000f8e7804 */
[----:B------:R-:W-:Y:S02]  /*1d20*/  IMAD.IADD R219, R0, 0x1, -R219 ;  /* 0x0000000100db7824 */ /* 0x000fe400078e0adb */
[----:B------:R-:W-:Y:S02]  /*1d30*/  IMAD.IADD R9, R9, 0x1, R7 ;  /* 0x0000000109097824 */ /* 0x000fe400078e0207 */
[----:B------:R-:W-:Y:S01]  /*1d40*/  IMAD.MOV.U32 R0, RZ, RZ, -0x1 ;  /* 0xffffffffff007424 */ /* 0x000fe200078e00ff */
[----:B------:R-:W-:Y:S06]  /*1d50*/  @P0 BRA `(.L_x_29) ;  /* 0x0000009000f40947 */ /* 0x000fec0003800000 */
[----:B------:R-:W0:Y:S01]  /*1d60*/  LDC.64 R6, c[0x0][0x5c8] ;  /* 0x00017200ff067b82 */ /* 0x000e220000000a00 */
[----:B------:R-:W-:Y:S01]  /*1d70*/  ULDC.64 UR4, c[0x0][0x5c0] ;  /* 0x0001700000047ab9 */ /* 0x000fe20000000a00 */
[----:B------:R-:W-:Y:S01]  /*1d80*/  BSSY B0, `(.L_x_29) ;  /* 0x000093a000007945 */ /* 0x000fe20003800000 */
[-C--:B0-----:R-:W-:Y:S02]  /*1d90*/  IMAD R10, R221, R6.reuse, RZ ;  /* 0x00000006dd0a7224 */ /* 0x081fe400078e02ff */
[----:B------:R-:W-:-:S04]  /*1da0*/  IMAD.WIDE.U32 R8, R220, R6, R8 ;  /* 0x00000006dc087225 */ /* 0x000fc800078e0008 */
[----:B------:R-:W-:Y:S01]  /*1db0*/  IMAD R11, R220, R7, R10 ;  /* 0x00000007dc0b7224 */ /* 0x000fe200078e020a */
[----:B------:R-:W-:-:S03]  /*1dc0*/  IADD3 R20, P0, R8, UR4, RZ ;  /* 0x0000000408147c10 */ /* 0x000fc6000ff1e0ff */
[----:B------:R-:W-:Y:S01]  /*1dd0*/  IMAD.IADD R11, R9, 0x1, R11 ;  /* 0x00000001090b7824 */ /* 0x000fe200078e020b */
[----:B------:R-:W-:-:S04]  /*1de0*/  SHF.L.U64.HI R9, R6, 0x3, R7 ;  /* 0x0000000306097819 */ /* 0x000fc80000010207 */
[----:B------:R-:W-:Y:S01]  /*1df0*/  IADD3.X R21, R11, UR5, RZ, P0, !PT ;  /* 0x000000050b157c10 */ /* 0x000fe200087fe4ff */
[C---:B------:R-:W-:Y:S01]  /*1e00*/  IMAD.SHL.U32 R11, R6.reuse, 0x8, RZ ;  /* 0x00000008060b7824 */ /* 0x040fe200078e00ff */
[----:B------:R-:W-:-:S04]  /*1e10*/  LEA R14, P0, R6, R20, 0x7 ;  /* 0x00000014060e7211 */ /* 0x000fc800078038ff */
[----:B------:R-:W-:Y:S02]  /*1e20*/  LEA.HI.X R15, R6, R21, R7, 0x7, P0 ;  /* 0x00000015060f7211 */ /* 0x000fe400000f3c07 */
[----:B-----5:R-:W-:Y:S02]  /*1e30*/  ISETP.NE.AND P0, PT, R216, RZ, PT ;  /* 0x000000ffd800720c */ /* 0x020fe40003f05270 */
[C---:B------:R-:W-:Y:S02]  /*1e40*/  IADD3 R12, P1, R11.reuse, R20, RZ ;  /* 0x000000140b0c7210 */ /* 0x040fe40007f3e0ff */
[----:B------:R-:W-:-:S03]  /*1e50*/  IADD3 R10, P2, R11, R14, RZ ;  /* 0x0000000e0b0a7210 */ /* 0x000fc60007f5e0ff */
[C---:B------:R-:W-:Y:S02]  /*1e60*/  IMAD.X R13, R9.reuse, 0x1, R21, P1 ;  /* 0x00000001090d7824 */ /* 0x040fe400008e0615 */
[----:B------:R-:W-:-:S04]  /*1e70*/  IMAD.X R11, R9, 0x1, R15, P2 ;  /* 0x00000001090b7824 */ /* 0x000fc800010e060f */
[----:B------:R-:W-:Y:S05]  /*1e80*/  @!P0 BRA `(.L_x_30) ;  /* 0x0000006c00948947 */ /* 0x000fea0003800000 */
[----:B------:R-:W0:Y:S01]  /*1e90*/  LDC.64 R8, c[0x0][0x5b0] ;  /* 0x00016c00ff087b82 */ /* 0x000e220000000a00 */
[----:B------:R-:W-:Y:S01]  /*1ea0*/  ULDC.64 UR4, c[0x0][0x5b8] ;  /* 0x00016e0000047ab9 */ /* 0x000fe20000000a00 */
[----:B------:R-:W-:Y:S01]  /*1eb0*/  ISETP.GE.AND P0, PT, R3, 0x1, PT ;  /* 0x000000010300780c */ /* 0x000fe20003f06270 */
[----:B------:R-:W-:Y:S01]  /*1ec0*/  IMAD R23, R23, UR4, RZ ;  /* 0x0000000417177c24 */ /* 0x000fe2000f8e02ff */
[----:B------:R-:W-:Y:S01]  /*1ed0*/  BSSY B1, `(.L_x_31) ;  /* 0x000000e000017945 */ /* 0x000fe20003800000 */
[C---:B------:R-:W-:Y:S01]  /*1ee0*/  IMAD.WIDE.U32 R4, R22.reuse, UR4, R4 ;  /* 0x0000000416047c25 */ /* 0x040fe2000f8e0004 */
[----:B------:R-:W-:Y:S02]  /*1ef0*/  ISETP.LT.OR P2, PT, R219, 0x1, !P0 ;  /* 0x00000001db00780c */ /* 0x000fe40004741670 */
[----:B------:R-:W1:Y:S01]  /*1f00*/  LDC.64 R6, c[0x0][0x5a8] ;  /* 0x00016a00ff067b82 */ /* 0x000e620000000a00 */
[----:B------:R-:W-:Y:S02]  /*1f10*/  IMAD R23, R22, UR5, R23 ;  /* 0x0000000516177c24 */ /* 0x000fe4000f8e0217 */
[----:B------:R-:W-:-:S02]  /*1f20*/  IMAD.MOV.U32 R222, RZ, RZ, R4 ;  /* 0x000000ffffde7224 */ /* 0x000fc400078e0004 */
[----:B------:R-:W-:Y:S02]  /*1f30*/  IMAD.IADD R223, R5, 0x1, R23 ;  /* 0x0000000105df7824 */ /* 0x000fe400078e0217 */
[-C--:B0-----:R-:W-:Y:S02]  /*1f40*/  IMAD R227, R221, R8.reuse, RZ ;  /* 0x00000008dde37224 */ /* 0x081fe400078e02ff */
[----:B------:R-:W-:-:S04]  /*1f50*/  IMAD.WIDE.U32 R22, R220, R8, R222 ;  /* 0x00000008dc167225 */ /* 0x000fc800078e00de */
[----:B------:R-:W-:Y:S01]  /*1f60*/  IMAD R227, R220, R9, R227 ;  /* 0x00000009dce37224 */ /* 0x000fe200078e02e3 */
[----:B-1----:R-:W-:-:S04]  /*1f70*/  IADD3 R22, P1, R22, R6, RZ ;  /* 0x0000000616167210 */ /* 0x002fc80007f3e0ff */
[----:B------:R-:W-:Y:S01]  /*1f80*/  IADD3.X R23, R7, R23, R227, P1, !PT ;  /* 0x0000001707177210 */ /* 0x000fe20000ffe4e3 */
[----:B------:R-:W-:Y:S08]  /*1f90*/  @P2 BRA `(.L_x_32) ;  /* 0x0000000000042947 */ /* 0x000ff00003800000 */
[----:B------:R0:W5:Y:S02]  /*1fa0*/  LDG.E.U8 R218, desc[UR36][R22.64] ;  /* 0x0000002416da7981 */ /* 0x000164000c1e1100 */
.L_x_32:
[----:B------:R-:W-:Y:S05]  /*1fb0*/  BSYNC B1 ;  /* 0x0000000000017941 */ /* 0x000fea0003800000 */
.L_x_31:
[----:B-----5:R-:W-:Y:S01]  /*1fc0*/  LOP3.LUT R224, R218, 0xffff, RZ, 0xc0, !PT ;  /* 0x0000ffffdae07812 */ /* 0x020fe200078ec0ff */
[----:B------:R-:W-:Y:S01]  /*1fd0*/  BSSY B1, `(.L_x_33) ;  /* 0x000000a000017945 */ /* 0x000fe20003800000 */
[----:B------:R-:W-:Y:S02]  /*1fe0*/  ISETP.LT.OR P1, PT, R219, 0x2, !P0 ;  /* 0x00000002db00780c */ /* 0x000fe40004721670 */
[----:B------:R-:W-:-:S05]  /*1ff0*/  PRMT R225, R224, 0x8880, RZ ;  /* 0x00008880e0e17816 */ /* 0x000fca00000000ff */
[----:B------:R-:W-:-:S04]  /*2000*/  IMAD R226, R225, R216, RZ ;  /* 0x000000d8e1e27224 */ /* 0x000fc800078e02ff */
[----:B------:R-:W-:-:S05]  /*2010*/  @!P2 IMAD R225, R120, R217, R226 ;  /* 0x000000d978e1a224 */ /* 0x000fca00078e02e2 */
[----:B------:R1:W-:Y:S01]  /*2020*/  @!P2 STG.E.U8 desc[UR36][R20.64], R225 ;  /* 0x000000e11400a986 */ /* 0x0003e2000c101124 */
[----:B------:R-:W-:Y:S05]  /*2030*/  @P1 BRA `(.L_x_34) ;  /* 0x00000000000c1947 */ /* 0x000fea0003800000 */
[----:B------:R-:W1:Y:S02]  /*2040*/  LDG.E.U8 R218, desc[UR36][R22.64+0x1] ;  /* 0x0000012416da7981 */ /* 0x000e64000c1e1100 */
[----:B-1----:R-:W-:-:S05]  /*2050*/  PRMT R225, R218, 0x8880, RZ ;  /* 0x00008880dae17816 */ /* 0x002fca00000000ff */
[----:B------:R-:W-:-:S07]  /*2060*/  IMAD R226, R225, R216, RZ ;  /* 0x000000d8e1e27224 */ /* 0x000fce00078e02ff */
.L_x_34:
[----:B------:R-:W-:Y:S05]  /*2070*/  BSYNC B1 ;  /* 0x0000000000017941 */ /* 0x000fea0003800000 */
.L_x_33:
[----:B------:R-:W-:Y:S01]  /*2080*/  @!P1 IMAD R229, R121, R217, R226 ;  /* 0x000000d979e59224 */ /* 0x000fe200078e02e2 */
[C---:B-1----:R-:W-:Y:S01]  /*2090*/  SHF.L.U64.HI R225, R8.reuse, 0x3, R9 ;  /* 0x0000000308e17819 */ /* 0x042fe20000010209 */
[----:B------:R-:W-:Y:S01]  /*20a0*/  IMAD.SHL.U32 R224, R8, 0x8, RZ ;  /* 0x0000000808e07824 */ /* 0x000fe200078e00ff */
[----:B------:R-:W-:Y:S02]  /*20b0*/  BSSY B1, `(.L_x_35) ;  /* 0x000000c000017945 */ /* 0x000fe40003800000 */
[----:B------:R1:W-:Y:S01]  /*20c0*/  @!P1 STG.E.U8 desc[UR36][R20.64+0x1], R229 ;  /* 0x000001e514009986 */ /* 0x0003e2000c101124 */
[----:B------:R-:W-:Y:S01]  /*20d0*/  ISETP.GE.AND P1, PT, R3, 0x9, PT ;  /* 0x000000090300780c */ /* 0x000fe20003f26270 */
[----:B------:R-:W-:-:S03]  /*20e0*/  IMAD.WIDE.U32 R120, R220, R8, R224 ;  /* 0x00000008dc787225 */ /* 0x000fc600078e00e0 */
[----:B------:R-:W-:Y:S01]  /*20f0*/  ISETP.LT.OR P4, PT, R219, 0x1, !P1 ;  /* 0x00000001db00780c */ /* 0x000fe20004f81670 */
[----:B------:R-:W-:Y:S01]  /*2100*/  IMAD.IADD R227, R227, 0x1, R121 ;  /* 0x00000001e3e37824 */ /* 0x000fe200078e0279 */
[----:B------:R-:W-:-:S04]  /*2110*/  IADD3 R120, P2, P3, R4, R6, R120 ;  /* 0x0000000604787210 */ /* 0x000fc80007b5e078 */
[----:B------:R-:W-:-:S07]  /*2120*/  IADD3.X R121, R223, R7, R227, P2, P3 ;  /* 0x00000007df797210 */ /* 0x000fce00017e64e3 */
[----:B-1----:R-:W-:Y:S05]  /*2130*/  @P4 BRA `(.L_x_36) ;  /* 0x00000000000c4947 */ /* 0x002fea0003800000 */
[----:B------:R-:W2:Y:S02]  /*2140*/  LDG.E.U8 R218, desc[UR36][R120.64] ;  /* 0x0000002478da7981 */ /* 0x000ea4000c1e1100 */
[----:B--2---:R-:W-:-:S05]  /*2150*/  PRMT R227, R218, 0x8880, RZ ;  /* 0x00008880dae37816 */ /* 0x004fca00000000ff */
[----:B------:R-:W-:-:S07]  /*2160*/  IMAD R226, R227, R216, RZ ;  /* 0x000000d8e3e27224 */ /* 0x000fce00078e02ff */
.L_x_36:
[----:B------:R-:W-:Y:S05]  /*2170*/  BSYNC B1 ;  /* 0x0000000000017941 */ /* 0x000fea0003800000 */
.L_x_35:
[C---:B------:R-:W-:Y:S01]  /*2180*/  ISETP.LT.OR P2, PT, R219.reuse, 0x2, !P1 ;  /* 0x00000002db00780c */ /* 0x040fe20004f41670 */
[----:B------:R-:W-:Y:S01]  /*2190*/  @!P4 IMAD R227, R122, R217, R226 ;  /* 0x000000d97ae3c224 */ /* 0x000fe200078e02e2 */
[----:B------:R-:W-:Y:S01]  /*21a0*/  BSSY B1, `(.L_x_37) ;  /* 0x0000009000017945 */ /* 0x000fe20003800000 */
[C---:B------:R-:W-:Y:S02]  /*21b0*/  ISETP.LT.OR P3, PT, R219.reuse, 0x9, !P0 ;  /* 0x00000009db00780c */ /* 0x040fe40004761670 */
[C---:B------:R-:W-:Y:S01]  /*21c0*/  ISETP.LT.OR P5, PT, R219.reuse, 0x9, !P1 ;  /* 0x00000009db00780c */ /* 0x040fe20004fa1670 */
[----:B------:R1:W-:Y:S01]  /*21d0*/  @!P4 STG.E.U8 desc[UR36][R12.64], R227 ;  /* 0x000000e30c00c986 */ /* 0x0003e2000c101124 */
[----:B------:R-:W-:-:S06]  /*21e0*/  ISETP.LT.OR P4, PT, R219, 0xa, !P0 ;  /* 0x0000000adb00780c */ /* 0x000fcc0004781670 */
[----:B------:R-:W-:Y:S07]  /*21f0*/  @P2 BRA `(.L_x_38) ;  /* 0x00000000000c2947 */ /* 0x000fee0003800000 */
[----:B------:R-:W1:Y:S02]  /*2200*/  LDG.E.U8 R218, desc[UR36][R120.64+0x1] ;  /* 0x0000012478da7981 */ /* 0x000e64000c1e1100 */
[----:B-1----:R-:W-:-:S05]  /*2210*/  PRMT R227, R218, 0x8880, RZ ;  /* 0x00008880dae37816 */ /* 0x002fca00000000ff */
[----:B------:R-:W-:-:S07]  /*2220*/  IMAD R226, R227, R216, RZ ;  /* 0x000000d8e3e27224 */ /* 0x000fce00078e02ff */
.L_x_38:
[----:B------:R-:W-:Y:S05]  /*2230*/  BSYNC B1 ;  /* 0x0000000000017941 */ /* 0x000fea0003800000 */
.L_x_37:
[----:B------:R-:W-:Y:S01]  /*2240*/  @!P2 IMAD R123, R123, R217, R226 ;  /* 0x000000d97b7ba224 */ /* 0x000fe200078e02e2 */
[----:B------:R-:W-:Y:S04]  /*2250*/  BSSY B1, `(.L_x_39) ;  /* 0x0000006000017945 */ /* 0x000fe80003800000 */
[----:B------:R2:W-:Y:S01]  /*2260*/  @!P2 STG.E.U8 desc[UR36][R12.64+0x1], R123 ;  /* 0x0000017b0c00a986 */ /* 0x0005e2000c101124 */
[----:B------:R-:W-:Y:S05]  /*2270*/  @P3 BRA `(.L_x_40) ;  /* 0x00000000000c3947 */ /* 0x000fea0003800000 */
[----:B------:R-:W2:Y:S02]  /*2280*/  LDG.E.U8 R218, desc[UR36][R22.64+0x8] ;  /* 0x0000082416da7981 */ /* 0x000ea4000c1e1100 */
[----:B--2---:R-:W-:-:S05]  /*2290*/  PRMT R123, R218, 0x8880, RZ ;  /* 0x00008880da7b7816 */ /* 0x004fca00000000ff */
[----:B------:R-:W-:-:S07]  /*22a0*/  IMAD R226, R123, R216, RZ ;  /* 0x000000d87be27224 */ /* 0x000fce00078e02ff */
.L_x_40:
[----:B------:R-:W-:Y:S05]  /*22b0*/  BSYNC B1 ;  /* 0x0000000000017941 */ /* 0x000fea0003800000 */
.L_x_39:
[----:B--2---:R-:W-:Y:S01]  /*22c0*/  @!P3 IMAD R123, R124, R217, R226 ;  /* 0x000000d97c7bb224 */ /* 0x004fe200078e02e2 */
[----:B------:R-:W-:Y:S04]  /*22d0*/  BSSY B1, `(.L_x_41) ;  /* 0x0000006000017945 */ /* 0x000fe80003800000 */
[----:B------:R2:W-:Y:S01]  /*22e0*/  @!P3 STG.E.U8 desc[UR36][R20.64+0x8], R123 ;  /* 0x0000087b1400b986 */ /* 0x0005e2000c101124 */
[----:B------:R-:W-:Y:S05]  /*22f0*/  @P4 BRA `(.L_x_42) ;  /* 0x00000000000c4947 */ /* 0x000fea0003800000 */
[----:B------:R-:W2:Y:S02]  /*2300*/  LDG.E.U8 R218, desc[UR36][R22.64+0x9] ;  /* 0x0000092416da7981 */ /* 0x000ea4000c1e1100 */
[----:B--2---:R-:W-:-:S05]  /*2310*/  PRMT R123, R218, 0x8880, RZ ;  /* 0x00008880da7b7816 */ /* 0x004fca00000000ff */
[----:B------:R-:W-:-:S07]  /*2320*/  IMAD R226, R123, R216, RZ ;  /* 0x000000d87be27224 */ /* 0x000fce00078e02ff */
.L_x_42:
[----:B------:R-:W-:Y:S05]  /*2330*/  BSYNC B1 ;  /* 0x0000000000017941 */ /* 0x000fea0003800000 */
.L_x_41:
[----:B------:R-:W-:Y:S01]  /*2340*/  @!P4 IMAD R125, R125, R217, R226 ;  /* 0x000000d97d7dc224 */ /* 0x000fe200078e02e2 */
[----:B------:R-:W-:Y:S04]  /*2350*/  BSSY B1, `(.L_x_43) ;  /* 0x0000006000017945 */ /* 0x000fe80003800000 */
[----:B------:R3:W-:Y:S01]  /*2360*/  @!P4 STG.E.U8 desc[UR36][R20.64+0x9], R125 ;  /* 0x0000097d1400c986 */ /* 0x0007e2000c101124 */
[----:B------:R-:W-:Y:S05]  /*2370*/  @P5 BRA `(.L_x_44) ;  /* 0x00000000000c5947 */ /* 0x000fea0003800000 */
[----:B------:R-:W2:Y:S02]  /*2380*/  LDG.E.U8 R218, desc[UR36][R120.64+0x8] ;  /* 0x0000082478da7981 */ /* 0x000ea4000c1e1100 */
[----:B--2---:R-:W-:-:S05]  /*2390*/  PRMT R123, R218, 0x8880, RZ ;  /* 0x00008880da7b7816 */ /* 0x004fca00000000ff */
[----:B------:R-:W-:-:S07]  /*23a0*/  IMAD R226, R123, R216, RZ ;  /* 0x000000d87be27224 */ /* 0x000fce00078e02ff */
.L_x_44:
[----:B------:R-:W-:Y:S05]  /*23b0*/  BSYNC B1 ;  /* 0x0000000000017941 */ /* 0x000fea0003800000 */
.L_x_43:
[C---:B------:R-:W-:Y:S01]  /*23c0*/  ISETP.LT.OR P2, PT, R219.reuse, 0xa, !P1 ;  /* 0x0000000adb00780c */ /* 0x040fe20004f41670 */
[----:B--2---:R-:W-:Y:S01]  /*23d0*/  @!P5 IMAD R123, R126, R217, R226 ;  /* 0x000000d97e7bd224 */ /* 0x004fe200078e02e2 */
[----:B------:R-:W-:Y:S01]  /*23e0*/  BSSY B1, `(.L_x_45) ;  /* 0x0000009000017945 */ /* 0x000fe20003800000 */
[C---:B------:R-:W-:Y:S02]  /*23f0*/  ISETP.LT.OR P3, PT, R219.reuse, 0x11, !P0 ;  /* 0x00000011db00780c */ /* 0x040fe40004761670 */
[C---:B------:R-:W-:Y:S01]  /*2400*/  ISETP.LT.OR P4, PT, R219.reuse, 0x12, !P0 ;  /* 0x00000012db00780c */ /* 0x040fe20004781670 */
[----:B------:R2:W-:Y:S01]  /*2410*/  @!P5 STG.E.U8 desc[UR36][R12.64+0x8], R123 ;  /* 0x0000087b0c00d986 */ /* 0x0005e2000c101124 */
[----:B------:R-:W-:-:S06]  /*2420*/  ISETP.LT.OR P5, PT, R219, 0x11, !P1 ;  /* 0x00000011db00780c */ /* 0x000fcc0004fa1670 */
[----:B------:R-:W-:Y:S07]  /*2430*/  @P2 BRA `(.L_x_46) ;  /* 0x00000000000c2947 */ /* 0x000fee0003800000 */
[----:B------:R-:W2:Y:S02]  /*2440*/  LDG.E.U8 R218, desc[UR36][R120.64+0x9] ;  /* 0x0000092478da7981 */ /* 0x000ea4000c1e1100 */
[----:B--2---:R-:W-:-:S05]  /*2450*/  PRMT R123, R218, 0x8880, RZ ;  /* 0x00008880da7b7816 */ /* 0x004fca00000000ff */
[----:B------:R-:W-:-:S07]  /*2460*/  IMAD R226, R123, R216, RZ ;  /* 0x000000d87be27224 */ /* 0x000fce00078e02ff */
.L_x_46:
[----:B------:R-:W-:Y:S05]  /*2470*/  BSYNC B1 ;  /* 0x0000000000017941 */ /* 0x000fea0003800000 */
.L_x_45:
[----:B------:R-:W-:Y:S01]  /*2480*/  @!P2 IMAD R127, R127, R217, R226 ;  /* 0x000000d97f7fa224 */ /* 0x000fe200078e02e2 */
[----:B------:R-:W-:Y:S04]  /*2490*/  BSSY B1, `(.L_x_47) ;  /* 0x0000006000017945 */ /* 0x000fe80003800000 */
[----:B------:R4:W-:Y:S01]  /*24a0*/  @!P2 STG.E.U8 desc[UR36][R12.64+0x9], R127 ;  /* 0x0000097f0c00a986 */ /* 0x0009e2000c101124 */
[----:B------:R-:W-:Y:S05]  /*24b0*/  @P3 BRA `(.L_x_48) ;  /* 0x00000000000c3947 */ /* 0x000fea0003800000 */
[----:B------:R-:W2:Y:S02]  /*24c0*/  LDG.E.U8 R218, desc[UR36][R22.64+0x10] ;  /* 0x0000102416da7981 */ /* 0x000ea4000c1e1100 */
[----:B--2---:R-:W-:-:S05]  /*24d0*/  PRMT R123, R218, 0x8880, RZ ;  /* 0x00008880da7b7816 */ /* 0x004fca00000000ff */
[----:B------:R-:W-:-:S07]  /*24e0*/  IMAD R226, R123, R216, RZ ;  /* 0x000000d87be27224 */ /* 0x000fce00078e02ff */
.L_x_48:
[----:B------:R-:W-:Y:S05]  /*24f0*/  BSYNC B1 ;  /* 0x0000000000017941 */ /* 0x000fea0003800000 */
.L_x_47:
[----:B--2---:R-:W-:Y:S01]  /*2500*/  @!P3 IMAD R123, R128, R217, R226 ;  /* 0x000000d9807bb224 */ /* 0x004fe200078e02e2 */
[----:B------:R-:W-:Y:S04]  /*2510*/  BSSY B1, `(.L_x_49) ;  /* 0x0000006000017945 */ /* 0x000fe80003800000 */
[----:B------:R2:W-:Y:S01]  /*2520*/  @!P3 STG.E.U8 desc[UR36][R20.64+0x10], R123 ;  /* 0x0000107b1400b986 */ /* 0x0005e2000c101124 */
[----:B------:R-:W-:Y:S05]  /*2530*/  @P4 BRA `(.L_x_50) ;  /* 0x00000000000c4947 */ /* 0x000fea0003800000 */
[----:B------:R-:W2:Y:S02]  /*2540*/  LDG.E.U8 R218, desc[UR36][R22.64+0x11] ;  /* 0x0000112416da7981 */ /* 0x000ea4000c1e1100 */
[----:B--2---:R-:W-:-:S05]  /*2550*/  PRMT R123, R218, 0x8880, RZ ;  /* 0x00008880da7b7816 */ /* 0x004fca00000000ff */
[----:B------:R-:W-:-:S07]  /*2560*/  IMAD R226, R123, R216, RZ ;  /* 0x000000d87be27224 */ /* 0x000fce00078e02ff */
.L_x_50:
[----:B------:R-:W-:Y:S05]  /*2570*/  BSYNC B1 ;  /* 0x0000000000017941 */ /* 0x000fea0003800000 */
.L_x_49:
[----:B------:R-:W-:Y:S01]  /*2580*/  @!P4 IMAD R129, R129, R217, R226 ;  /* 0x000000d98181c224 */ /* 0x000fe200078e02e2 */
[----:B------:R-:W-:Y:S04]  /*2590*/  BSSY B1, `(.L_x_51) ;  /* 0x0000006000017945 */ /* 0x000fe80003800000 */
[----:B------:R0:W-:Y:S01]  /*25a0*/  @!P4 STG.E.U8 desc[UR36][R20.64+0x11], R129 ;  /* 0x000011811400c986 */ /* 0x0001e2000c101124 */
[----:B------:R-:W-:Y:S05]  /*25b0*/  @P5 BRA `(.L_x_52) ;  /* 0x00000000000c5947 */ /* 0x000fea0003800000 */
[----:B------:R-:W2:Y:S02]  /*25c0*/  LDG.E.U8 R218, desc[UR36][R120.64+0x10] ;  /* 0x0000102478da7981 */ /* 0x000ea4000c1e1100 */
[----:B--2---:R-:W-:-:S05]  /*25d0*/  PRMT R123, R218, 0x8880, RZ ;  /* 0x00008880da7b7816 */ /* 0x004fca00000000ff */
[----:B------:R-:W-:-:S07]  /*25e0*/  IMAD R226, R123, R216, RZ ;  /* 0x000000d87be27224 */ /* 0x000fce00078e02ff */
.L_x_52:
[----:B------:R-:W-:Y:S05]  /*25f0*/  BSYNC B1 ;  /* 0x0000000000017941 */ /* 0x000fea0003800000 */
.L_x_51:
        /* <DEDUP_REMOVED lines=11> */
.L_x_54:
[----:B------:R-:W-:Y:S05]  /*26b0*/  BSYNC B1 ;  /* 0x0000000000017941 */ /* 0x000fea0003800000 */
.L_x_53:
[----:B------:R-:W-:Y:S01]  /*26c0*/  @!P2 IMAD R131, R131, R217, R226 ;  /* 0x000000d98383a224 */ /* 0x000fe200078e02e2 */
[----:B------:R-:W-:Y:S04]  /*26d0*/  BSSY B1, `(.L_x_55) ;  /* 0x0000006000017945 */ /* 0x000fe80003800000 */
[----:B------:R0:W-:Y:S01]  /*26e0*/  @!P2 STG.E.U8 desc[UR36][R12.64+0x11], R131 ;  /* 0x000011830c00a986 */ /* 0x0001e2000c101124 */
[----:B------:R-:W-:Y:S05]  /*26f0*/  @P3 BRA `(.L_x_56) ;  /* 0x00000000000c3947 */ /* 0x000fea0003800000 */
[----:B------:R-:W2:Y:S02]  /*2700*/  LDG.E.U8 R218, desc[UR36][R22.64+0x18] ;  /* 0x0000182416da7981 */ /* 0x000ea4000c1e1100 */
[----:B--2---:R-:W-:-:S05]  /*2710*/  PRMT R123, R218, 0x8880, RZ ;  /* 0x00008880da7b7816 */ /* 0x004fca00000000ff */
[----:B------:R-:W-:-:S07]  /*2720*/  IMAD R226, R123, R216, RZ ;  /* 0x000000d87be27224 */ /* 0x000fce00078e02ff */
.L_x_56:
[----:B------:R-:W-:Y:S05]  /*2730*/  BSYNC B1 ;  /* 0x0000000000017941 */ /* 0x000fea0003800000 */
.L_x_55:
[----:B--2---:R-:W-:Y:S01]  /*2740*/  @!P3 IMAD R123, R132, R217, R226 ;  /* 0x000000d9847bb224 */ /* 0x004fe200078e02e2 */
[----:B------:R-:W-:Y:S04]  /*2750*/  BSSY B1, `(.L_x_57) ;  /* 0x0000006000017945 */ /* 0x000fe80003800000 */
[----:B------:R2:W-:Y:S01]  /*2760*/  @!P3 STG.E.U8 desc[UR36][R20.64+0x18], R123 ;  /* 0x0000187b1400b986 */ /* 0x0005e2000c101124 */
[----:B------:R-:W-:Y:S05]  /*2770*/  @P4 BRA `(.L_x_58) ;  /* 0x00000000000c4947 */ /* 0x000fea0003800000 */
[----:B------:R-:W2:Y:S02]  /*2780*/  LDG.E.U8 R218, desc[UR36][R22.64+0x19] ;  /* 0x0000192416da7981 */ /* 0x000ea4000c1e1100 */
[----:B--2---:R-:W-:-:S05]  /*2790*/  PRMT R123, R218, 0x8880, RZ ;  /* 0x00008880da7b7816 */ /* 0x004fca00000000ff */
[----:B------:R-:W-:-:S07]  /*27a0*/  IMAD R226, R123, R216, RZ ;  /* 0x000000d87be27224 */ /* 0x000fce00078e02ff */
.L_x_58:
[----:B------:R-:W-:Y:S05]  /*27b0*/  BSYNC B1 ;  /* 0x0000000000017941 */ /* 0x000fea0003800000 */
.L_x_57:
[----:B------:R-:W-:Y:S01]  /*27c0*/  @!P4 IMAD R133, R133, R217, R226 ;  /* 0x000000d98585c224 */ /* 0x000fe200078e02e2 */
[----:B------:R-:W-:Y:S04]  /*27d0*/  BSSY B1, `(.L_x_59) ;  /* 0x0000006000017945 */ /* 0x000fe80003800000 */
[----:B------:R0:W-:Y:S01]  /*27e0*/  @!P4 STG.E.U8 desc[UR36][R20.64+0x19], R133 ;  /* 0x000019851400c986 */ /* 0x0001e2000c101124 */
[----:B------:R-:W-:Y:S05]  /*27f0*/  @P5 BRA `(.L_x_60) ;  /* 0x00000000000c5947 */ /* 0x000fea0003800000 */
[----:B------:R-:W2:Y:S02]  /*2800*/  LDG.E.U8 R218, desc[UR36][R120.64+0x18] ;  /* 0x0000182478da7981 */ /* 0x000ea4000c1e1100 */
[----:B--2---:R-:W-:-:S05]  /*2810*/  PRMT R123, R218, 0x8880, RZ ;  /* 0x00008880da7b7816 */ /* 0x004fca00000000ff */
[----:B------:R-:W-:-:S07]  /*2820*/  IMAD R226, R123, R216, RZ ;  /* 0x000000d87be27224 */ /* 0x000fce00078e02ff */
.L_x_60:
[----:B------:R-:W-:Y:S05]  /*2830*/  BSYNC B1 ;  /* 0x0000000000017941 */ /* 0x000fea0003800000 */
.L_x_59:
        /* <DEDUP_REMOVED lines=11> */
.L_x_62:
[----:B------:R-:W-:Y:S05]  /*28f0*/  BSYNC B1 ;  /* 0x0000000000017941 */ /* 0x000fea0003800000 */
.L_x_61:
[----:B------:R-:W-:Y:S01]  /*2900*/  @!P3 IMAD R135, R135, R217, R226 ;  /* 0x000000d98787b224 */ /* 0x000fe200078e02e2 */
[----:B------:R-:W-:Y:S04]  /*2910*/  BSSY B1, `(.L_x_63) ;  /* 0x0000006000017945 */ /* 0x000fe80003800000 */
[----:B------:R0:W-:Y:S01]  /*2920*/  @!P3 STG.E.U8 desc[UR36][R12.64+0x19], R135 ;  /* 0x000019870c00b986 */ /* 0x0001e2000c101124 */
[----:B------:R-:W-:Y:S05]  /*2930*/  @P4 BRA `(.L_x_64) ;  /* 0x00000000000c4947 */ /* 0x000fea0003800000 */
[----:B------:R-:W2:Y:S02]  /*2940*/  LDG.E.U8 R218, desc[UR36][R22.64+0x20] ;  /* 0x0000202416da7981 */ /* 0x000ea4000c1e1100 */
[----:B--2---:R-:W-:-:S05]  /*2950*/  PRMT R123, R218, 0x8880, RZ ;  /* 0x00008880da7b7816 */ /* 0x004fca00000000ff */
[----:B------:R-:W-:-:S07]  /*2960*/  IMAD R226, R123, R216, RZ ;  /* 0x000000d87be27224 */ /* 0x000fce00078e02ff */
.L_x_64:
[----:B------:R-:W-:Y:S05]  /*2970*/  BSYNC B1 ;  /* 0x0000000000017941 */ /* 0x000fea0003800000 */
.L_x_63:
[----:B--2---:R-:W-:Y:S01]  /*2980*/  @!P4 IMAD R123, R136, R217, R226 ;  /* 0x000000d9887bc224 */ /* 0x004fe200078e02e2 */
[----:B------:R-:W-:Y:S04]  /*2990*/  BSSY B1, `(.L_x_65) ;  /* 0x0000006000017945 */ /* 0x000fe80003800000 */
[----:B------:R2:W-:Y:S01]  /*29a0*/  @!P4 STG.E.U8 desc[UR36][R20.64+0x20], R123 ;  /* 0x0000207b1400c986 */ /* 0x0005e2000c101124 */
[----:B------:R-:W-:Y:S05]  /*29b0*/  @P5 BRA `(.L_x_66) ;  /* 0x00000000000c5947 */ /* 0x000fea0003800000 */
[----:B------:R-:W2:Y:S02]  /*29c0*/  LDG.E.U8 R218, desc[UR36][R22.64+0x21] ;  /* 0x0000212416da7981 */ /* 0x000ea4000c1e1100 */
[----:B--2---:R-:W-:-:S05]  /*29d0*/  PRMT R123, R218, 0x8880, RZ ;  /* 0x00008880da7b7816 */ /* 0x004fca00000000ff */
[----:B------:R-:W-:-:S07]  /*29e0*/  IMAD R226, R123, R216, RZ ;  /* 0x000000d87be27224 */ /* 0x000fce00078e02ff */
.L_x_66:
[----:B------:R-:W-:Y:S05]  /*29f0*/  BSYNC B1 ;  /* 0x0000000000017941 */ /* 0x000fea0003800000 */
.L_x_65:
[----:B------:R-:W-:Y:S01]  /*2a00*/  @!P5 IMAD R137, R137, R217, R226 ;  /* 0x000000d98989d224 */ /* 0x000fe200078e02e2 */
[----:B------:R-:W-:Y:S04]  /*2a10*/  BSSY B1, `(.L_x_67) ;  /* 0x0000006000017945 */ /* 0x000fe80003800000 */
[----:B------:R0:W-:Y:S01]  /*2a20*/  @!P5 STG.E.U8 desc[UR36][R20.64+0x21], R137 ;  /* 0x000021891400d986 */ /* 0x0001e2000c101124 */
[----:B------:R-:W-:Y:S05]  /*2a30*/  @P2 BRA `(.L_x_68) ;  /* 0x00000000000c2947 */ /* 0x000fea0003800000 */
[----:B------:R-:W2:Y:S02]  /*2a40*/  LDG.E.U8 R218, desc[UR36][R120.64+0x20] ;  /* 0x0000202478da7981 */ /* 0x000ea4000c1e1100 */
[----:B--2---:R-:W-:-:S05]  /*2a50*/  PRMT R123, R218, 0x8880, RZ ;  /* 0x00008880da7b7816 */ /* 0x004fca00000000ff */
[----:B------:R-:W-:-:S07]  /*2a60*/  IMAD R226, R123, R216, RZ ;  /* 0x000000d87be27224 */ /* 0x000fce00078e02ff */
.L_x_68:
[----:B------:R-:W-:Y:S05]  /*2a70*/  BSYNC B1 ;  /* 0x0000000000017941 */ /* 0x000fea0003800000 */
.L_x_67:
        /* <DEDUP_REMOVED lines=11> */
.L_x_70:
[----:B------:R-:W-:Y:S05]  /*2b30*/  BSYNC B1 ;  /* 0x0000000000017941 */ /* 0x000fea0003800000 */
.L_x_69:
[----:B------:R-:W-:Y:S01]  /*2b40*/  @!P4 IMAD R139, R139, R217, R226 ;  /* 0x000000d98b8bc224 */ /* 0x000fe200078e02e2 */
[----:B------:R-:W-:Y:S04]  /*2b50*/  BSSY B1, `(.L_x_71) ;  /* 0x0000006000017945 */ /* 0x000fe80003800000 */
[----:B------:R0:W-:Y:S01]  /*2b60*/  @!P4 STG.E.U8 desc[UR36][R12.64+0x21], R139 ;  /* 0x0000218b0c00c986 */ /* 0x0001e2000c101124 */
[----:B------:R-:W-:Y:S05]  /*2b70*/  @P3 BRA `(.L_x_72) ;  /* 0x00000000000c3947 */ /* 0x000fea0003800000 */
[----:B------:R-:W2:Y:S02]  /*2b80*/  LDG.E.U8 R218, desc[UR36][R22.64+0x28] ;  /* 0x0000282416da7981 */ /* 0x000ea4000c1e1100 */
[----:B--2---:R-:W-:-:S05]  /*2b90*/  PRMT R123, R218, 0x8880, RZ ;  /* 0x00008880da7b7816 */ /* 0x004fca00000000ff */
[----:B------:R-:W-:-:S07]  /*2ba0*/  IMAD R226, R123, R216, RZ ;  /* 0x000000d87be27224 */ /* 0x000fce00078e02ff */
.L_x_72:
[----:B------:R-:W-:Y:S05]  /*2bb0*/  BSYNC B1 ;  /* 0x0000000000017941 */ /* 0x000fea0003800000 */
.L_x_71:
[----:B--2---:R-:W-:Y:S01]  /*2bc0*/  @!P3 IMAD R123, R140, R217, R226 ;  /* 0x000000d98c7bb224 */ /* 0x004fe200078e02e2 */
[----:B------:R-:W-:Y:S04]  /*2bd0*/  BSSY B1, `(.L_x_73) ;  /* 0x0000006000017945 */ /* 0x000fe80003800000 */
[----:B------:R2:W-:Y:S01]  /*2be0*/  @!P3 STG.E.U8 desc[UR36][R20.64+0x28], R123 ;  /* 0x0000287b1400b986 */ /* 0x0005e2000c101124 */
[----:B------:R-:W-:Y:S05]  /*2bf0*/  @P5 BRA `(.L_x_74) ;  /* 0x00000000000c5947 */ /* 0x000fea0003800000 */
[----:B------:R-:W2:Y:S02]  /*2c00*/  LDG.E.U8 R218, desc[UR36][R22.64+0x29] ;  /* 0x0000292416da7981 */ /* 0x000ea4000c1e1100 */
[----:B--2---:R-:W-:-:S05]  /*2c10*/  PRMT R123, R218, 0x8880, RZ ;  /* 0x00008880da7b7816 */ /* 0x004fca00000000ff */
[----:B------:R-:W-:-:S07]  /*2c20*/  IMAD R226, R123, R216, RZ ;  /* 0x000000d87be27224 */ /* 0x000fce00078e02ff */
.L_x_74:
[----:B------:R-:W-:Y:S05]  /*2c30*/  BSYNC B1 ;  /* 0x0000000000017941 */ /* 0x000fea0003800000 */
.L_x_73:
[----:B------:R-:W-:Y:S01]  /*2c40*/  @!P5 IMAD R141, R141, R217, R226 ;  /* 0x000000d98d8dd224 */ /* 0x000fe200078e02e2 */
[----:B------:R-:W-:Y:S04]  /*2c50*/  BSSY B1, `(.L_x_75) ;  /* 0x0000006000017945 */ /* 0x000fe80003800000 */
[----:B------:R0:W-:Y:S01]  /*2c60*/  @!P5 STG.E.U8 desc[UR36][R20.64+0x29], R141 ;  /* 0x0000298d1400d986 */ /* 0x0001e2000c101124 */
[----:B------:R-:W-:Y:S05]  /*2c70*/  @P2 BRA `(.L_x_76) ;  /* 0x00000000000c2947 */ /* 0x000fea0003800000 */
[----:B------:R-:W2:Y:S02]  /*2c80*/  LDG.E.U8 R218, desc[UR36][R120.64+0x28] ;  /* 0x0000282478da7981 */ /* 0x000ea4000c1e1100 */
[----:B--2---:R-:W-:-:S05]  /*2c90*/  PRMT R123, R218, 0x8880, RZ ;  /* 0x00008880da7b7816 */ /* 0x004fca00000000ff */
[----:B------:R-:W-:-:S07]  /*2ca0*/  IMAD R226, R123, R216, RZ ;  /* 0x000000d87be27224 */ /* 0x000fce00078e02ff */
.L_x_76:
[----:B------:R-:W-:Y:S05]  /*2cb0*/  BSYNC B1 ;  /* 0x0000000000017941 */ /* 0x000fea0003800000 */
.L_x_75:
        /* <DEDUP_REMOVED lines=11> */
.L_x_78:
[----:B------:R-:W-:Y:S05]  /*2d70*/  BSYNC B1 ;  /* 0x0000000000017941 */ /* 0x000fea0003800000 */
.L_x_77:
[----:B------:R-:W-:Y:S01]  /*2d80*/  @!P4 IMAD R143, R143, R217, R226 ;  /* 0x000000d98f8fc224 */ /* 0x000fe200078e02e2 */
[----:B------:R-:W-:Y:S04]  /*2d90*/  BSSY B1, `(.L_x_79) ;  /* 0x0000006000017945 */ /* 0x000fe80003800000 */
[----:B------:R0:W-:Y:S01]  /*2da0*/  @!P4 STG.E.U8 desc[UR36][R12.64+0x29], R143 ;  /* 0x0000298f0c00c986 */ /* 0x0001e2000c101124 */
[----:B------:R-:W-:Y:S05]  /*2db0*/  @P3 BRA `(.L_x_80) ;  /* 0x00000000000c3947 */ /* 0x000fea0003800000 */
[----:B------:R-:W2:Y:S02]  /*2dc0*/  LDG.E.U8 R218, desc[UR36][R22.64+0x30] ;  /* 0x0000302416da7981 */ /* 0x000ea4000c1e1100 */
[----:B--2---:R-:W-:-:S05]  /*2dd0*/  PRMT R123, R218, 0x8880, RZ ;  /* 0x00008880da7b7816 */ /* 0x004fca00000000ff */
[----:B------:R-:W-:-:S07]  /*2de0*/  IMAD R226, R123, R216, RZ ;  /* 0x000000d87be27224 */ /* 0x000fce00078e02ff */
.L_x_80:
[----:B------:R-:W-:Y:S05]  /*2df0*/  BSYNC B1 ;  /* 0x0000000000017941 */ /* 0x000fea0003800000 */
.L_x_79:
[----:B--2---:R-:W-:Y:S01]  /*2e00*/  @!P3 IMAD R123, R144, R217, R226 ;  /* 0x000000d9907bb224 */ /* 0x004fe200078e02e2 */
[----:B------:R-:W-:Y:S04]  /*2e10*/  BSSY B1, `(.L_x_81) ;  /* 0x0000006000017945 */ /* 0x000fe80003800000 */
[----:B------:R2:W-:Y:S01]  /*2e20*/  @!P3 STG.E.U8 desc[UR36][R20.64+0x30], R123 ;  /* 0x0000307b1400b986 */ /* 0x0005e2000c101124 */
[----:B------:R-:W-:Y:S05]  /*2e30*/  @P5 BRA `(.L_x_82) ;  /* 0x00000000000c5947 */ /* 0x000fea0003800000 */
[----:B------:R-:W2:Y:S02]  /*2e40*/  LDG.E.U8 R218, desc[UR36][R22.64+0x31] ;  /* 0x0000312416da7981 */ /* 0x000ea4000c1e1100 */
[----:B--2---:R-:W-:-:S05]  /*2e50*/  PRMT R123, R218, 0x8880, RZ ;  /* 0x00008880da7b7816 */ /* 0x004fca00000000ff */
[----:B------:R-:W-:-:S07]  /*2e60*/  IMAD R226, R123, R216, RZ ;  /* 0x000000d87be27224 */ /* 0x000fce00078e02ff */
.L_x_82:
[----:B------:R-:W-:Y:S05]  /*2e70*/  BSYNC B1 ;  /* 0x0000000000017941 */ /* 0x000fea0003800000 */
.L_x_81:
[----:B------:R-:W-:Y:S01]  /*2e80*/  @!P5 IMAD R145, R145, R217, R226 ;  /* 0x000000d99191d224 */ /* 0x000fe200078e02e2 */
[----:B------:R-:W-:Y:S04]  /*2e90*/  BSSY B1, `(.L_x_83) ;  /* 0x0000006000017945 */ /* 0x000fe80003800000 */
[----:B------:R0:W-:Y:S01]  /*2ea0*/  @!P5 STG.E.U8 desc[UR36][R20.64+0x31], R145 ;  /* 0x000031911400d986 */ /* 0x0001e2000c101124 */
[----:B------:R-:W-:Y:S05]  /*2eb0*/  @P2 BRA `(.L_x_84) ;  /* 0x00000000000c2947 */ /* 0x000fea0003800000 */
[----:B------:R-:W2:Y:S02]  /*2ec0*/  LDG.E.U8 R218, desc[UR36][R120.64+0x30] ;  /* 0x0000302478da7981 */ /* 0x000ea4000c1e1100 */
[----:B--2---:R-:W-:-:S05]  /*2ed0*/  PRMT R123, R218, 0x8880, RZ ;  /* 0x00008880da7b7816 */ /* 0x004fca00000000ff */
[----:B------:R-:W-:-:S07]  /*2ee0*/  IMAD R226, R123, R216, RZ ;  /* 0x000000d87be27224 */ /* 0x000fce00078e02ff */
.L_x_84:
[----:B------:R-:W-:Y:S05]  /*2ef0*/  BSYNC B1 ;  /* 0x0000000000017941 */ /* 0x000fea0003800000 */
.L_x_83:
        /* <DEDUP_REMOVED lines=11> */
.L_x_86:
[----:B------:R-:W-:Y:S05]  /*2fb0*/  BSYNC B1 ;  /* 0x0000000000017941 */ /* 0x000fea0003800000 */
.L_x_85:
[----:B------:R-:W-:Y:S01]  /*2fc0*/  @!P4 IMAD R147, R147, R217, R226 ;  /* 0x000000d99393c224 */ /* 0x000fe200078e02e2 */
[----:B------:R-:W-:Y:S04]  /*2fd0*/  BSSY B1, `(.L_x_87) ;  /* 0x0000006000017945 */ /* 0x000fe80003800000 */
[----:B------:R0:W-:Y:S01]  /*2fe0*/  @!P4 STG.E.U8 desc[UR36][R12.64+0x31], R147 ;  /* 0x000031930c00c986 */ /* 0x0001e2000c101124 */
[----:B------:R-:W-:Y:S05]  /*2ff0*/  @P3 BRA `(.L_x_88) ;  /* 0x00000000000c3947 */ /* 0x000fea0003800000 */
[----:B------:R-:W2:Y:S02]  /*3000*/  LDG.E.U8 R218, desc[UR36][R22.64+0x38] ;  /* 0x0000382416da7981 */ /* 0x000ea4000c1e1100 */
[----:B--2---:R-:W-:-:S05]  /*3010*/  PRMT R123, R218, 0x8880, RZ ;  /* 0x00008880da7b7816 */ /* 0x004fca00000000ff */
[----:B------:R-:W-:-:S07]  /*3020*/  IMAD R226, R123, R216, RZ ;  /* 0x000000d87be27224 */ /* 0x000fce00078e02ff */
.L_x_88:
[----:B------:R-:W-:Y:S05]  /*3030*/  BSYNC B1 ;  /* 0x0000000000017941 */ /* 0x000fea0003800000 */
.L_x_87:
[----:B--2---:R-:W-:Y:S01]  /*3040*/  @!P3 IMAD R123, R148, R217, R226 ;  /* 0x000000d9947bb224 */ /* 0x004fe200078e02e2 */
[----:B------:R-:W-:Y:S04]  /*3050*/  BSSY B1, `(.L_x_89) ;  /* 0x0000006000017945 */ /* 0x000fe80003800000 */
[----:B------:R2:W-:Y:S01]  /*3060*/  @!P3 STG.E.U8 desc[UR36][R20.64+0x38], R123 ;  /* 0x0000387b1400b986 */ /* 0x0005e2000c101124 */
[----:B------:R-:W-:Y:S05]  /*3070*/  @P5 BRA `(.L_x_90) ;  /* 0x00000000000c5947 */ /* 0x000fea0003800000 */
[----:B------:R-:W2:Y:S02]  /*3080*/  LDG.E.U8 R218, desc[UR36][R22.64+0x39] ;  /* 0x0000392416da7981 */ /* 0x000ea4000c1e1100 */
[----:B--2---:R-:W-:-:S05]  /*3090*/  PRMT R123, R218, 0x8880, RZ ;  /* 0x00008880da7b7816 */ /* 0x004fca00000000ff */
[----:B------:R-:W-:-:S07]  /*30a0*/  IMAD R226, R123, R216, RZ ;  /* 0x000000d87be27224 */ /* 0x000fce00078e02ff */
.L_x_90:
[----:B------:R-:W-:Y:S05]  /*30b0*/  BSYNC B1 ;  /* 0x0000000000017941 */ /* 0x000fea0003800000 */
.L_x_89:
[----:B------:R-:W-:Y:S01]  /*30c0*/  @!P5 IMAD R149, R149, R217, R226 ;  /* 0x000000d99595d224 */ /* 0x000fe200078e02e2 */
[----:B------:R-:W-:Y:S04]  /*30d0*/  BSSY B1, `(.L_x_91) ;  /* 0x0000006000017945 */ /* 0x000fe80003800000 */
[----:B------:R0:W-:Y:S01]  /*30e0*/  @!P5 STG.E.U8 desc[UR36][R20.64+0x39], R149 ;  /* 0x000039951400d986 */ /* 0x0001e2000c101124 */
[----:B------:R-:W-:Y:S05]  /*30f0*/  @P2 BRA `(.L_x_92) ;  /* 0x00000000000c2947 */ /* 0x000fea0003800000 */
[----:B------:R-:W2:Y:S02]  /*3100*/  LDG.E.U8 R218, desc[UR36][R120.64+0x38] ;  /* 0x0000382478da7981 */ /* 0x000ea4000c1e1100 */
[----:B--2---:R-:W-:-:S05]  /*3110*/  PRMT R123, R218, 0x8880, RZ ;  /* 0x00008880da7b7816 */ /* 0x004fca00000000ff */
[----:B------:R-:W-:-:S07]  /*3120*/  IMAD R226, R123, R216, RZ ;  /* 0x000000d87be27224 */ /* 0x000fce00078e02ff */
.L_x_92:
[----:B------:R-:W-:Y:S05]  /*3130*/  BSYNC B1 ;  /* 0x0000000000017941 */ /* 0x000fea0003800000 */
.L_x_91:
        /* <DEDUP_REMOVED lines=11> */
.L_x_94:
[----:B------:R-:W-:Y:S05]  /*31f0*/  BSYNC B1 ;  /* 0x0000000000017941 */ /* 0x000fea0003800000 */
.L_x_93:
[----:B------:R-:W-:Y:S01]  /*3200*/  @!P4 IMAD R151, R151, R217, R226 ;  /* 0x000000d99797c224 */ /* 0x000fe200078e02e2 */
[----:B------:R-:W-:Y:S04]  /*3210*/  BSSY B1, `(.L_x_95) ;  /* 0x0000006000017945 */ /* 0x000fe80003800000 */
[----:B------:R0:W-:Y:S01]  /*3220*/  @!P4 STG.E.U8 desc[UR36][R12.64+0x39], R151 ;  /* 0x000039970c00c986 */ /* 0x0001e2000c101124 */
[----:B------:R-:W-:Y:S05]  /*3230*/  @P3 BRA `(.L_x_96) ;  /* 0x00000000000c3947 */ /* 0x000fea0003800000 */
[----:B------:R-:W2:Y:S02]  /*3240*/  LDG.E.U8 R218, desc[UR36][R22.64+0x40] ;  /* 0x0000402416da7981 */ /* 0x000ea4000c1e1100 */
[----:B--2---:R-:W-:-:S05]  /*3250*/  PRMT R123, R218, 0x8880, RZ ;  /* 0x00008880da7b7816 */ /* 0x004fca00000000ff */
[----:B------:R-:W-:-:S07]  /*3260*/  IMAD R226, R123, R216, RZ ;  /* 0x000000d87be27224 */ /* 0x000fce00078e02ff */
.L_x_96:
[----:B------:R-:W-:Y:S05]  /*3270*/  BSYNC B1 ;  /* 0x0000000000017941 */ /* 0x000fea0003800000 */
.L_x_95:
[----:B--2---:R-:W-:Y:S01]  /*3280*/  @!P3 IMAD R123, R152, R217, R226 ;  /* 0x000000d9987bb224 */ /* 0x004fe200078e02e2 */
[----:B------:R-:W-:Y:S04]  /*3290*/  BSSY B1, `(.L_x_97) ;  /* 0x0000006000017945 */ /* 0x000fe80003800000 */
[----:B------:R2:W-:Y:S01]  /*32a0*/  @!P3 STG.E.U8 desc[UR36][R20.64+0x40], R123 ;  /* 0x0000407b1400b986 */ /* 0x0005e2000c101124 */
[----:B------:R-:W-:Y:S05]  /*32b0*/  @P5 BRA `(.L_x_98) ;  /* 0x00000000000c5947 */ /* 0x000fea0003800000 */
[----:B------:R-:W2:Y:S02]  /*32c0*/  LDG.E.U8 R218, desc[UR36][R22.64+0x41] ;  /* 0x0000412416da7981 */ /* 0x000ea4000c1e1100 */
[----:B--2---:R-:W-:-:S05]  /*32d0*/  PRMT R123, R218, 0x8880, RZ ;  /* 0x00008880da7b7816 */ /* 0x004fca00000000ff */
[----:B------:R-:W-:-:S07]  /*32e0*/  IMAD R226, R123, R216, RZ ;  /* 0x000000d87be27224 */ /* 0x000fce00078e02ff */
.L_x_98:
[----:B------:R-:W-:Y:S05]  /*32f0*/  BSYNC B1 ;  /* 0x0000000000017941 */ /* 0x000fea0003800000 */
.L_x_97:
[----:B------:R-:W-:Y:S01]  /*3300*/  @!P5 IMAD R153, R153, R217, R226 ;  /* 0x000000d99999d224 */ /* 0x000fe200078e02e2 */
[----:B------:R-:W-:Y:S04]  /*3310*/  BSSY B1, `(.L_x_99) ;  /* 0x0000006000017945 */ /* 0x000fe80003800000 */
[----:B------:R0:W-:Y:S01]  /*3320*/  @!P5 STG.E.U8 desc[UR36][R20.64+0x41], R153 ;  /* 0x000041991400d986 */ /* 0x0001e2000c101124 */
[----:B------:R-:W-:Y:S05]  /*3330*/  @P2 BRA `(.L_x_100) ;  /* 0x00000000000c2947 */ /* 0x000fea0003800000 */
[----:B------:R-:W2:Y:S02]  /*3340*/  LDG.E.U8 R218, desc[UR36][R120.64+0x40] ;  /* 0x0000402478da7981 */ /* 0x000ea4000c1e1100 */
[----:B--2---:R-:W-:-:S05]  /*3350*/  PRMT R123, R218, 0x8880, RZ ;  /* 0x00008880da7b7816 */ /* 0x004fca00000000ff */
[----:B------:R-:W-:-:S07]  /*3360*/  IMAD R226, R123, R216, RZ ;  /* 0x000000d87be27224 */ /* 0x000fce00078e02ff */
.L_x_100:
[----:B------:R-:W-:Y:S05]  /*3370*/  BSYNC B1 ;  /* 0x0000000000017941 */ /* 0x000fea0003800000 */
.L_x_99:
        /* <DEDUP_REMOVED lines=11> */
.L_x_102:
[----:B------:R-:W-:Y:S05]  /*3430*/  BSYNC B1 ;  /* 0x0000000000017941 */ /* 0x000fea0003800000 */
.L_x_101:
[----:B------:R-:W-:Y:S01]  /*3440*/  @!P4 IMAD R155, R155, R217, R226 ;  /* 0x000000d99b9bc224 */ /* 0x000fe200078e02e2 */
[----:B------:R-:W-:Y:S04]  /*3450*/  BSSY B1, `(.L_x_103) ;  /* 0x0000006000017945 */ /* 0x000fe80003800000 */
[----:B------:R0:W-:Y:S01]  /*3460*/  @!P4 STG.E.U8 desc[UR36][R12.64+0x41], R155 ;  /* 0x0000419b0c00c986 */ /* 0x0001e2000c101124 */
[----:B------:R-:W-:Y:S05]  /*3470*/  @P3 BRA `(.L_x_104) ;  /* 0x00000000000c3947 */ /* 0x000fea0003800000 */
[----:B------:R-:W2:Y:S02]  /*3480*/  LDG.E.U8 R218, desc[UR36][R22.64+0x48] ;  /* 0x0000482416da7981 */ /* 0x000ea4000c1e1100 */
[----:B--2---:R-:W-:-:S05]  /*3490*/  PRMT R123, R218, 0x8880, RZ ;  /* 0x00008880da7b7816 */ /* 0x004fca00000000ff */
[----:B------:R-:W-:-:S07]  /*34a0*/  IMAD R226, R123, R216, RZ ;  /* 0x000000d87be27224 */ /* 0x000fce00078e02ff */
.L_x_104:
[----:B------:R-:W-:Y:S05]  /*34b0*/  BSYNC B1 ;  /* 0x0000000000017941 */ /* 0x000fea0003800000 */
.L_x_103:
[----:B--2---:R-:W-:Y:S01]  /*34c0*/  @!P3 IMAD R123, R156, R217, R226 ;  /* 0x000000d99c7bb224 */ /* 0x004fe200078e02e2 */
[----:B------:R-:W-:Y:S04]  /*34d0*/  BSSY B1, `(.L_x_105) ;  /* 0x0000006000017945 */ /* 0x000fe80003800000 */
[----:B------:R2:W-:Y:S01]  /*34e0*/  @!P3 STG.E.U8 desc[UR36][R20.64+0x48], R123 ;  /* 0x0000487b1400b986 */ /* 0x0005e2000c101124 */
[----:B------:R-:W-:Y:S05]  /*34f0*/  @P5 BRA `(.L_x_106) ;  /* 0x00000000000c5947 */ /* 0x000fea0003800000 */
[----:B------:R-:W2:Y:S02]  /*3500*/  LDG.E.U8 R218, desc[UR36][R22.64+0x49] ;  /* 0x0000492416da7981 */ /* 0x000ea4000c1e1100 */
[----:B--2---:R-:W-:-:S05]  /*3510*/  PRMT R123, R218, 0x8880, RZ ;  /* 0x00008880da7b7816 */ /* 0x004fca00000000ff */
[----:B------:R-:W-:-:S07]  /*3520*/  IMAD R226, R123, R216, RZ ;  /* 0x000000d87be27224 */ /* 0x000fce00078e02ff */
.L_x_106:
[----:B------:R-:W-:Y:S05]  /*3530*/  BSYNC B1 ;  /* 0x0000000000017941 */ /* 0x000fea0003800000 */
.L_x_105:
[----:B------:R-:W-:Y:S01]  /*3540*/  @!P5 IMAD R157, R157, R217, R226 ;  /* 0x000000d99d9dd224 */ /* 0x000fe200078e02e2 */
[----:B------:R-:W-:Y:S04]  /*3550*/  BSSY B1, `(.L_x_107) ;  /* 0x0000006000017945 */ /* 0x000fe80003800000 */
[----:B------:R0:W-:Y:S01]  /*3560*/  @!P5 STG.E.U8 desc[UR36][R20.64+0x49], R157 ;  /* 0x0000499d1400d986 */ /* 0x0001e2000c101124 */
[----:B------:R-:W-:Y:S05]  /*3570*/  @P2 BRA `(.L_x_108) ;  /* 0x00000000000c2947 */ /* 0x000fea0003800000 */
[----:B------:R-:W2:Y:S02]  /*3580*/  LDG.E.U8 R218, desc[UR36][R120.64+0x48] ;  /* 0x0000482478da7981 */ /* 0x000ea4000c1e1100 */
[----:B--2---:R-:W-:-:S05]  /*3590*/  PRMT R123, R218, 0x8880, RZ ;  /* 0x00008880da7b7816 */ /* 0x004fca00000000ff */
[----:B------:R-:W-:-:S07]  /*35a0*/  IMAD R226, R123, R216, RZ ;  /* 0x000000d87be27224 */ /* 0x000fce00078e02ff */
.L_x_108:
[----:B------:R-:W-:Y:S05]  /*35b0*/  BSYNC B1 ;  /* 0x0000000000017941 */ /* 0x000fea0003800000 */
.L_x_107:
        /* <DEDUP_REMOVED lines=11> */
.L_x_110:
[----:B------:R-:W-:Y:S05]  /*3670*/  BSYNC B1 ;  /* 0x0000000000017941 */ /* 0x000fea0003800000 */
.L_x_109:
[----:B------:R-:W-:Y:S01]  /*3680*/  @!P4 IMAD R159, R159, R217, R226 ;  /* 0x000000d99f9fc224 */ /* 0x000fe200078e02e2 */
[----:B------:R-:W-:Y:S04]  /*3690*/  BSSY B1, `(.L_x_111) ;  /* 0x0000006000017945 */ /* 0x000fe80003800000 */
[----:B------:R0:W-:Y:S01]  /*36a0*/  @!P4 STG.E.U8 desc[UR36][R12.64+0x49], R159 ;  /* 0x0000499f0c00c986 */ /* 0x0001e2000c101124 */
[----:B------:R-:W-:Y:S05]  /*36b0*/  @P3 BRA `(.L_x_112) ;  /* 0x00000000000c3947 */ /* 0x000fea0003800000 */
[----:B------:R-:W2:Y:S02]  /*36c0*/  LDG.E.U8 R218, desc[UR36][R22.64+0x50] ;  /* 0x0000502416da7981 */ /* 0x000ea4000c1e1100 */
[----:B--2---:R-:W-:-:S05]  /*36d0*/  PRMT R123, R218, 0x8880, RZ ;  /* 0x00008880da7b7816 */ /* 0x004fca00000000ff */
[----:B------:R-:W-:-:S07]  /*36e0*/  IMAD R226, R123, R216, RZ ;  /* 0x000000d87be27224 */ /* 0x000fce00078e02ff */
.L_x_112:
[----:B------:R-:W-:Y:S05]  /*36f0*/  BSYNC B1 ;  /* 0x0000000000017941 */ /* 0x000fea0003800000 */
.L_x_111:
[----:B--2---:R-:W-:Y:S01]  /*3700*/  @!P3 IMAD R123, R160, R217, R226 ;  /* 0x000000d9a07bb224 */ /* 0x004fe200078e02e2 */
[----:B------:R-:W-:Y:S04]  /*3710*/  BSSY B1, `(.L_x_113) ;  /* 0x0000006000017945 */ /* 0x000fe80003800000 */
[----:B------:R2:W-:Y:S01]  /*3720*/  @!P3 STG.E.U8 desc[UR36][R20.64+0x50], R123 ;  /* 0x0000507b1400b986 */ /* 0x0005e2000c101124 */
[----:B------:R-:W-:Y:S05]  /*3730*/  @P5 BRA `(.L_x_114) ;  /* 0x00000000000c5947 */ /* 0x000fea0003800000 */
[----:B------:R-:W2:Y:S02]  /*3740*/  LDG.E.U8 R218, desc[UR36][R22.64+0x51] ;  /* 0x0000512416da7981 */ /* 0x000ea4000c1e1100 */
[----:B--2---:R-:W-:-:S05]  /*3750*/  PRMT R123, R218, 0x8880, RZ ;  /* 0x00008880da7b7816 */ /* 0x004fca00000000ff */
[----:B------:R-:W-:-:S07]  /*3760*/  IMAD R226, R123, R216, RZ ;  /* 0x000000d87be27224 */ /* 0x000fce00078e02ff */
.L_x_114:
[----:B------:R-:W-:Y:S05]  /*3770*/  BSYNC B1 ;  /* 0x0000000000017941 */ /* 0x000fea0003800000 */
.L_x_113:
[----:B------:R-:W-:Y:S01]  /*3780*/  @!P5 IMAD R161, R161, R217, R226 ;  /* 0x000000d9a1a1d224 */ /* 0x000fe200078e02e2 */
[----:B------:R-:W-:Y:S04]  /*3790*/  BSSY B1, `(.L_x_115) ;  /* 0x0000006000017945 */ /* 0x000fe80003800000 */
[----:B------:R0:W-:Y:S01]  /*37a0*/  @!P5 STG.E.U8 desc[UR36][R20.64+0x51], R161 ;  /* 0x000051a11400d986 */ /* 0x0001e2000c101124 */
[----:B------:R-:W-:Y:S05]  /*37b0*/  @P2 BRA `(.L_x_116) ;  /* 0x00000000000c2947 */ /* 0x000fea0003800000 */
[----:B------:R-:W2:Y:S02]  /*37c0*/  LDG.E.U8 R218, desc[UR36][R120.64+0x50] ;  /* 0x0000502478da7981 */ /* 0x000ea4000c1e1100 */
[----:B--2---:R-:W-:-:S05]  /*37d0*/  PRMT R123, R218, 0x8880, RZ ;  /* 0x00008880da7b7816 */ /* 0x004fca00000000ff */
[----:B------:R-:W-:-:S07]  /*37e0*/  IMAD R226, R123, R216, RZ ;  /* 0x000000d87be27224 */ /* 0x000fce00078e02ff */
.L_x_116:
[----:B------:R-:W-:Y:S05]  /*37f0*/  BSYNC B1 ;  /* 0x0000000000017941 */ /* 0x000fea0003800000 */
.L_x_115:
        /* <DEDUP_REMOVED lines=11> */
.L_x_118:
[----:B------:R-:W-:Y:S05]  /*38b0*/  BSYNC B1 ;  /* 0x0000000000017941 */ /* 0x000fea0003800000 */
.L_x_117:
[----:B------:R-:W-:Y:S01]  /*38c0*/  @!P4 IMAD R163, R163, R217, R226 ;  /* 0x000000d9a3a3c224 */ /* 0x000fe200078e02e2 */
[----:B------:R-:W-:Y:S04]  /*38d0*/  BSSY B1, `(.L_x_119) ;  /* 0x0000006000017945 */ /* 0x000fe80003800000 */
[----:B------:R0:W-:Y:S01]  /*38e0*/  @!P4 STG.E.U8 desc[UR36][R12.64+0x51], R163 ;  /* 0x000051a30c00c986 */ /* 0x0001e2000c101124 */
[----:B------:R-:W-:Y:S05]  /*38f0*/  @P3 BRA `(.L_x_120) ;  /* 0x00000000000c3947 */ /* 0x000fea0003800000 */
[----:B------:R-:W2:Y:S02]  /*3900*/  LDG.E.U8 R218, desc[UR36][R22.64+0x58] ;  /* 0x0000582416da7981 */ /* 0x000ea4000c1e1100 */
[----:B--2---:R-:W-:-:S05]  /*3910*/  PRMT R123, R218, 0x8880, RZ ;  /* 0x00008880da7b7816 */ /* 0x004fca00000000ff */
[----:B------:R-:W-:-:S07]  /*3920*/  IMAD R226, R123, R216, RZ ;  /* 0x000000d87be27224 */ /* 0x000fce00078e02ff */
.L_x_120:
[----:B------:R-:W-:Y:S05]  /*3930*/  BSYNC B1 ;  /* 0x0000000000017941 */ /* 0x000fea0003800000 */
.L_x_119:
[----:B--2---:R-:W-:Y:S01]  /*3940*/  @!P3 IMAD R123, R164, R217, R226 ;  /* 0x000000d9a47bb224 */ /* 0x004fe200078e02e2 */
[----:B------:R-:W-:Y:S04]  /*3950*/  BSSY B1, `(.L_x_121) ;  /* 0x0000006000017945 */ /* 0x000fe80003800000 */
[----:B------:R2:W-:Y:S01]  /*3960*/  @!P3 STG.E.U8 desc[UR36][R20.64+0x58], R123 ;  /* 0x0000587b1400b986 */ /* 0x0005e2000c101124 */
[----:B------:R-:W-:Y:S05]  /*3970*/  @P5 BRA `(.L_x_122) ;  /* 0x00000000000c5947 */ /* 0x000fea0003800000 */
[----:B------:R-:W2:Y:S02]  /*3980*/  LDG.E.U8 R218, desc[UR36][R22.64+0x59] ;  /* 0x0000592416da7981 */ /* 0x000ea4000c1e1100 */
[----:B--2---:R-:W-:-:S05]  /*3990*/  PRMT R123, R218, 0x8880, RZ ;  /* 0x00008880da7b7816 */ /* 0x004fca00000000ff */
[----:B------:R-:W-:-:S07]  /*39a0*/  IMAD R226, R123, R216, RZ ;  /* 0x000000d87be27224 */ /* 0x000fce00078e02ff */
.L_x_122:
[----:B------:R-:W-:Y:S05]  /*39b0*/  BSYNC B1 ;  /* 0x0000000000017941 */ /* 0x000fea0003800000 */
.L_x_121:
[----:B------:R-:W-:Y:S01]  /*39c0*/  @!P5 IMAD R165, R165, R217, R226 ;  /* 0x000000d9a5a5d224 */ /* 0x000fe200078e02e2 */
[----:B------:R-:W-:Y:S04]  /*39d0*/  BSSY B1, `(.L_x_123) ;  /* 0x0000006000017945 */ /* 0x000fe80003800000 */
[----:B------:R0:W-:Y:S01]  /*39e0*/  @!P5 STG.E.U8 desc[UR36][R20.64+0x59], R165 ;  /* 0x000059a51400d986 */ /* 0x0001e2000c101124 */
[----:B------:R-:W-:Y:S05]  /*39f0*/  @P2 BRA `(.L_x_124) ;  /* 0x00000000000c2947 */ /* 0x000fea0003800000 */
[----:B------:R-:W2:Y:S02]  /*3a00*/  LDG.E.U8 R218, desc[UR36][R120.64+0x58] ;  /* 0x0000582478da7981 */ /* 0x000ea4000c1e1100 */
[----:B--2---:R-:W-:-:S05]  /*3a10*/  PRMT R123, R218, 0x8880, RZ ;  /* 0x00008880da7b7816 */ /* 0x004fca00000000ff */
[----:B------:R-:W-:-:S07]  /*3a20*/  IMAD R226, R123, R216, RZ ;  /* 0x000000d87be27224 */ /* 0x000fce00078e02ff */
.L_x_124:
[----:B------:R-:W-:Y:S05]  /*3a30*/  BSYNC B1 ;  /* 0x0000000000017941 */ /* 0x000fea0003800000 */
.L_x_123:
        /* <DEDUP_REMOVED lines=11> */
.L_x_126:
[----:B------:R-:W-:Y:S05]  /*3af0*/  BSYNC B1 ;  /* 0x0000000000017941 */ /* 0x000fea0003800000 */
.L_x_125:
[----:B------:R-:W-:Y:S01]  /*3b00*/  @!P4 IMAD R167, R167, R217, R226 ;  /* 0x000000d9a7a7c224 */ /* 0x000fe200078e02e2 */
[----:B------:R-:W-:Y:S04]  /*3b10*/  BSSY B1, `(.L_x_127) ;  /* 0x0000006000017945 */ /* 0x000fe80003800000 */
[----:B------:R0:W-:Y:S01]  /*3b20*/  @!P4 STG.E.U8 desc[UR36][R12.64+0x59], R167 ;  /* 0x000059a70c00c986 */ /* 0x0001e2000c101124 */
[----:B------:R-:W-:Y:S05]  /*3b30*/  @P3 BRA `(.L_x_128) ;  /* 0x00000000000c3947 */ /* 0x000fea0003800000 */
[----:B------:R-:W2:Y:S02]  /*3b40*/  LDG.E.U8 R218, desc[UR36][R22.64+0x60] ;  /* 0x0000602416da7981 */ /* 0x000ea4000c1e1100 */
[----:B--2---:R-:W-:-:S05]  /*3b50*/  PRMT R123, R218, 0x8880, RZ ;  /* 0x00008880da7b7816 */ /* 0x004fca00000000ff */
[----:B------:R-:W-:-:S07]  /*3b60*/  IMAD R226, R123, R216, RZ ;  /* 0x000000d87be27224 */ /* 0x000fce00078e02ff */
.L_x_128:
[----:B------:R-:W-:Y:S05]  /*3b70*/  BSYNC B1 ;  /* 0x0000000000017941 */ /* 0x000fea0003800000 */
.L_x_127:
[----:B--2---:R-:W-:Y:S01]  /*3b80*/  @!P3 IMAD R123, R168, R217, R226 ;  /* 0x000000d9a87bb224 */ /* 0x004fe200078e02e2 */
[----:B------:R-:W-:Y:S04]  /*3b90*/  BSSY B1, `(.L_x_129) ;  /* 0x0000006000017945 */ /* 0x000fe80003800000 */
[----:B------:R2:W-:Y:S01]  /*3ba0*/  @!P3 STG.E.U8 desc[UR36][R20.64+0x60], R123 ;  /* 0x0000607b1400b986 */ /* 0x0005e2000c101124 */
[----:B------:R-:W-:Y:S05]  /*3bb0*/  @P5 BRA `(.L_x_130) ;  /* 0x00000000000c5947 */ /* 0x000fea0003800000 */
[----:B------:R-:W2:Y:S02]  /*3bc0*/  LDG.E.U8 R218, desc[UR36][R22.64+0x61] ;  /* 0x0000612416da7981 */ /* 0x000ea4000c1e1100 */
[----:B--2---:R-:W-:-:S05]  /*3bd0*/  PRMT R123, R218, 0x8880, RZ ;  /* 0x00008880da7b7816 */ /* 0x004fca00000000ff */
[----:B------:R-:W-:-:S07]  /*3be0*/  IMAD R226, R123, R216, RZ ;  /* 0x000000d87be27224 */ /* 0x000fce00078e02ff */
.L_x_130:
[----:B------:R-:W-:Y:S05]  /*3bf0*/  BSYNC B1 ;  /* 0x0000000000017941 */ /* 0x000fea0003800000 */
.L_x_129:
[----:B------:R-:W-:Y:S01]  /*3c00*/  @!P5 IMAD R169, R169, R217, R226 ;  /* 0x000000d9a9a9d224 */ /* 0x000fe200078e02e2 */
[----:B------:R-:W-:Y:S04]  /*3c10*/  BSSY B1, `(.L_x_131) ;  /* 0x0000006000017945 */ /* 0x000fe80003800000 */
[----:B------:R0:W-:Y:S01]  /*3c20*/  @!P5 STG.E.U8 desc[UR36][R20.64+0x61], R169 ;  /* 0x000061a91400d986 */ /* 0x0001e2000c101124 */
[----:B------:R-:W-:Y:S05]  /*3c30*/  @P2 BRA `(.L_x_132) ;  /* 0x00000000000c2947 */ /* 0x000fea0003800000 */
[----:B------:R-:W2:Y:S02]  /*3c40*/  LDG.E.U8 R218, desc[UR36][R120.64+0x60] ;  /* 0x0000602478da7981 */ /* 0x000ea4000c1e1100 */
[----:B--2---:R-:W-:-:S05]  /*3c50*/  PRMT R123, R218, 0x8880, RZ ;  /* 0x00008880da7b7816 */ /* 0x004fca00000000ff */
[----:B------:R-:W-:-:S07]  /*3c60*/  IMAD R226, R123, R216, RZ ;  /* 0x000000d87be27224 */ /* 0x000fce00078e02ff */
.L_x_132:
[----:B------:R-:W-:Y:S05]  /*3c70*/  BSYNC B1 ;  /* 0x0000000000017941 */ /* 0x000fea0003800000 */
.L_x_131:
        /* <DEDUP_REMOVED lines=11> */
.L_x_134:
[----:B------:R-:W-:Y:S05]  /*3d30*/  BSYNC B1 ;  /* 0x0000000000017941 */ /* 0x000fea0003800000 */
.L_x_133:
[----:B------:R-:W-:Y:S01]  /*3d40*/  @!P4 IMAD R171, R171, R217, R226 ;  /* 0x000000d9ababc224 */ /* 0x000fe200078e02e2 */
[----:B------:R-:W-:Y:S04]  /*3d50*/  BSSY B1, `(.L_x_135) ;  /* 0x0000006000017945 */ /* 0x000fe80003800000 */
[----:B------:R0:W-:Y:S01]  /*3d60*/  @!P4 STG.E.U8 desc[UR36][R12.64+0x61], R171 ;  /* 0x000061ab0c00c986 */ /* 0x0001e2000c101124 */
[----:B------:R-:W-:Y:S05]  /*3d70*/  @P3 BRA `(.L_x_136) ;  /* 0x00000000000c3947 */ /* 0x000fea0003800000 */
[----:B------:R-:W2:Y:S02]  /*3d80*/  LDG.E.U8 R218, desc[UR36][R22.64+0x68] ;  /* 0x0000682416da7981 */ /* 0x000ea4000c1e1100 */
[----:B--2---:R-:W-:-:S05]  /*3d90*/  PRMT R123, R218, 0x8880, RZ ;  /* 0x00008880da7b7816 */ /* 0x004fca00000000ff */
[----:B------:R-:W-:-:S07]  /*3da0*/  IMAD R226, R123, R216, RZ ;  /* 0x000000d87be27224 */ /* 0x000fce00078e02ff */
.L_x_136:
[----:B------:R-:W-:Y:S05]  /*3db0*/  BSYNC B1 ;  /* 0x0000000000017941 */ /* 0x000fea0003800000 */
.L_x_135:
[----:B--2---:R-:W-:Y:S01]  /*3dc0*/  @!P3 IMAD R123, R172, R217, R226 ;  /* 0x000000d9ac7bb224 */ /* 0x004fe200078e02e2 */
[----:B------:R-:W-:Y:S04]  /*3dd0*/  BSSY B1, `(.L_x_137) ;  /* 0x0000006000017945 */ /* 0x000fe80003800000 */
[----:B------:R2:W-:Y:S01]  /*3de0*/  @!P3 STG.E.U8 desc[UR36][R20.64+0x68], R123 ;  /* 0x0000687b1400b986 */ /* 0x0005e2000c101124 */
[----:B------:R-:W-:Y:S05]  /*3df0*/  @P5 BRA `(.L_x_138) ;  /* 0x00000000000c5947 */ /* 0x000fea0003800000 */
[----:B------:R-:W2:Y:S02]  /*3e00*/  LDG.E.U8 R218, desc[UR36][R22.64+0x69] ;  /* 0x0000692416da7981 */ /* 0x000ea4000c1e1100 */
[----:B--2---:R-:W-:-:S05]  /*3e10*/  PRMT R123, R218, 0x8880, RZ ;  /* 0x00008880da7b7816 */ /* 0x004fca00000000ff */
[----:B------:R-:W-:-:S07]  /*3e20*/  IMAD R226, R123, R216, RZ ;  /* 0x000000d87be27224 */ /* 0x000fce00078e02ff */
.L_x_138:
[----:B------:R-:W-:Y:S05]  /*3e30*/  BSYNC B1 ;  /* 0x0000000000017941 */ /* 0x000fea0003800000 */
.L_x_137:
[----:B------:R-:W-:Y:S01]  /*3e40*/  @!P5 IMAD R173, R173, R217, R226 ;  /* 0x000000d9adadd224 */ /* 0x000fe200078e02e2 */
[----:B------:R-:W-:Y:S04]  /*3e50*/  BSSY B1, `(.L_x_139) ;  /* 0x0000006000017945 */ /* 0x000fe80003800000 */
[----:B------:R0:W-:Y:S01]  /*3e60*/  @!P5 STG.E.U8 desc[UR36][R20.64+0x69], R173 ;  /* 0x000069ad1400d986 */ /* 0x0001e2000c101124 */
[----:B------:R-:W-:Y:S05]  /*3e70*/  @P2 BRA `(.L_x_140) ;  /* 0x00000000000c2947 */ /* 0x000fea0003800000 */
[----:B------:R-:W2:Y:S02]  /*3e80*/  LDG.E.U8 R218, desc[UR36][R120.64+0x68] ;  /* 0x0000682478da7981 */ /* 0x000ea4000c1e1100 */
[----:B--2---:R-:W-:-:S05]  /*3e90*/  PRMT R123, R218, 0x8880, RZ ;  /* 0x00008880da7b7816 */ /* 0x004fca00000000ff */
[----:B------:R-:W-:-:S07]  /*3ea0*/  IMAD R226, R123, R216, RZ ;  /* 0x000000d87be27224 */ /* 0x000fce00078e02ff */
.L_x_140:
[----:B------:R-:W-:Y:S05]  /*3eb0*/  BSYNC B1 ;  /* 0x0000000000017941 */ /* 0x000fea0003800000 */
.L_x_139:
        /* <DEDUP_REMOVED lines=11> */
.L_x_142:
[----:B------:R-:W-:Y:S05]  /*3f70*/  BSYNC B1 ;  /* 0x0000000000017941 */ /* 0x000fea0003800000 */
.L_x_141:
[----:B------:R-:W-:Y:S01]  /*3f80*/  @!P4 IMAD R175, R175, R217, R226 ;  /* 0x000000d9afafc224 */ /* 0x000fe200078e02e2 */
[----:B------:R-:W-:Y:S04]  /*3f90*/  BSSY B1, `(.L_x_143) ;  /* 0x0000006000017945 */ /* 0x000fe80003800000 */
[----:B------:R0:W-:Y:S01]  /*3fa0*/  @!P4 STG.E.U8 desc[UR36][R12.64+0x69], R175 ;  /* 0x000069af0c00c986 */ /* 0x0001e2000c101124 */
[----:B------:R-:W-:Y:S05]  /*3fb0*/  @P3 BRA `(.L_x_144) ;  /* 0x00000000000c3947 */ /* 0x000fea0003800000 */
[----:B------:R-:W2:Y:S02]  /*3fc0*/  LDG.E.U8 R218, desc[UR36][R22.64+0x70] ;  /* 0x0000702416da7981 */ /* 0x000ea4000c1e1100 */
[----:B--2---:R-:W-:-:S05]  /*3fd0*/  PRMT R123, R218, 0x8880, RZ ;  /* 0x00008880da7b7816 */ /* 0x004fca00000000ff */
[----:B------:R-:W-:-:S07]  /*3fe0*/  IMAD R226, R123, R216, RZ ;  /* 0x000000d87be27224 */ /* 0x000fce00078e02ff */
.L_x_144:
[----:B------:R-:W-:Y:S05]  /*3ff0*/  BSYNC B1 ;  /* 0x0000000000017941 */ /* 0x000fea0003800000 */
.L_x_143:
[----:B--2---:R-:W-:Y:S01]  /*4000*/  @!P3 IMAD R123, R176, R217, R226 ;  /* 0x000000d9b07bb224 */ /* 0x004fe200078e02e2 */
[----:B------:R-:W-:Y:S04]  /*4010*/  BSSY B1, `(.L_x_145) ;  /* 0x0000006000017945 */ /* 0x000fe80003800000 */
[----:B------:R2:W-:Y:S01]  /*4020*/  @!P3 STG.E.U8 desc[UR36][R20.64+0x70], R123 ;  /* 0x0000707b1400b986 */ /* 0x0005e2000c101124 */
[----:B------:R-:W-:Y:S05]  /*4030*/  @P5 BRA `(.L_x_146) ;  /* 0x00000000000c5947 */ /* 0x000fea0003800000 */
[----:B------:R-:W2:Y:S02]  /*4040*/  LDG.E.U8 R218, desc[UR36][R22.64+0x71] ;  /* 0x0000712416da7981 */ /* 0x000ea4000c1e1100 */
[----:B--2---:R-:W-:-:S05]  /*4050*/  PRMT R123, R218, 0x8880, RZ ;  /* 0x00008880da7b7816 */ /* 0x004fca00000000ff */
[----:B------:R-:W-:-:S07]  /*4060*/  IMAD R226, R123, R216, RZ ;  /* 0x000000d87be27224 */ /* 0x000fce00078e02ff */
.L_x_146:
[----:B------:R-:W-:Y:S05]  /*4070*/  BSYNC B1 ;  /* 0x0000000000017941 */ /* 0x000fea0003800000 */
.L_x_145:
[----:B------:R-:W-:Y:S01]  /*4080*/  @!P5 IMAD R177, R177, R217, R226 ;  /* 0x000000d9b1b1d224 */ /* 0x000fe200078e02e2 */
[----:B------:R-:W-:Y:S04]  /*4090*/  BSSY B1, `(.L_x_147) ;  /* 0x0000006000017945 */ /* 0x000fe80003800000 */
[----:B------:R0:W-:Y:S01]  /*40a0*/  @!P5 STG.E.U8 desc[UR36][R20.64+0x71], R177 ;  /* 0x000071b11400d986 */ /* 0x0001e2000c101124 */
[----:B------:R-:W-:Y:S05]  /*40b0*/  @P2 BRA `(.L_x_148) ;  /* 0x00000000000c2947 */ /* 0x000fea0003800000 */
[----:B------:R-:W2:Y:S02]  /*40c0*/  LDG.E.U8 R218, desc[UR36][R120.64+0x70] ;  /* 0x0000702478da7981 */ /* 0x000ea4000c1e1100 */
[----:B--2---:R-:W-:-:S05]  /*40d0*/  PRMT R123, R218, 0x8880, RZ ;  /* 0x00008880da7b7816 */ /* 0x004fca00000000ff */
[----:B------:R-:W-:-:S07]  /*40e0*/  IMAD R226, R123, R216, RZ ;  /* 0x000000d87be27224 */ /* 0x000fce00078e02ff */
.L_x_148:
[----:B------:R-:W-:Y:S05]  /*40f0*/  BSYNC B1 ;  /* 0x0000000000017941 */ /* 0x000fea0003800000 */
.L_x_147:
        /* <DEDUP_REMOVED lines=11> */
.L_x_150:
[----:B------:R-:W-:Y:S05]  /*41b0*/  BSYNC B1 ;  /* 0x0000000000017941 */ /* 0x000fea0003800000 */
.L_x_149:
[----:B------:R-:W-:Y:S01]  /*41c0*/  @!P4 IMAD R179, R179, R217, R226 ;  /* 0x000000d9b3b3c224 */ /* 0x000fe200078e02e2 */
[----:B------:R-:W-:Y:S04]  /*41d0*/  BSSY B1, `(.L_x_151) ;  /* 0x0000006000017945 */ /* 0x000fe80003800000 */
[----:B------:R0:W-:Y:S01]  /*41e0*/  @!P4 STG.E.U8 desc[UR36][R12.64+0x71], R179 ;  /* 0x000071b30c00c986 */ /* 0x0001e2000c101124 */
[----:B------:R-:W-:Y:S05]  /*41f0*/  @P3 BRA `(.L_x_152) ;  /* 0x00000000000c3947 */ /* 0x000fea0003800000 */
[----:B------:R-:W2:Y:S02]  /*4200*/  LDG.E.U8 R218, desc[UR36][R22.64+0x78] ;  /* 0x0000782416da7981 */ /* 0x000ea4000c1e1100 */
[----:B--2---:R-:W-:-:S05]  /*4210*/  PRMT R123, R218, 0x8880, RZ ;  /* 0x00008880da7b7816 */ /* 0x004fca00000000ff */
[----:B------:R-:W-:-:S07]  /*4220*/  IMAD R226, R123, R216, RZ ;  /* 0x000000d87be27224 */ /* 0x000fce00078e02ff */
.L_x_152:
[----:B------:R-:W-:Y:S05]  /*4230*/  BSYNC B1 ;  /* 0x0000000000017941 */ /* 0x000fea0003800000 */
.L_x_151:
[----:B--2---:R-:W-:Y:S01]  /*4240*/  @!P3 IMAD R123, R180, R217, R226 ;  /* 0x000000d9b47bb224 */ /* 0x004fe200078e02e2 */
[----:B------:R-:W-:Y:S04]  /*4250*/  BSSY B1, `(.L_x_153) ;  /* 0x0000006000017945 */ /* 0x000fe80003800000 */
[----:B------:R2:W-:Y:S01]  /*4260*/  @!P3 STG.E.U8 desc[UR36][R20.64+0x78], R123 ;  /* 0x0000787b1400b986 */ /* 0x0005e2000c101124 */
[----:B------:R-:W-:Y:S05]  /*4270*/  @P5 BRA `(.L_x_154) ;  /* 0x00000000000c5947 */ /* 0x000fea0003800000 */
[----:B------:R-:W2:Y:S02]  /*4280*/  LDG.E.U8 R218, desc[UR36][R22.64+0x79] ;  /* 0x0000792416da7981 */ /* 0x000ea4000c1e1100 */
[----:B--2---:R-:W-:-:S05]  /*4290*/  PRMT R123, R218, 0x8880, RZ ;  /* 0x00008880da7b7816 */ /* 0x004fca00000000ff */
[----:B------:R-:W-:-:S07]  /*42a0*/  IMAD R226, R123, R216, RZ ;  /* 0x000000d87be27224 */ /* 0x000fce00078e02ff */
.L_x_154:
[----:B------:R-:W-:Y:S05]  /*42b0*/  BSYNC B1 ;  /* 0x0000000000017941 */ /* 0x000fea0003800000 */
.L_x_153:
[----:B------:R-:W-:Y:S01]  /*42c0*/  @!P5 IMAD R181, R181, R217, R226 ;  /* 0x000000d9b5b5d224 */ /* 0x000fe200078e02e2 */
[----:B------:R-:W-:Y:S04]  /*42d0*/  BSSY B1, `(.L_x_155) ;  /* 0x0000006000017945 */ /* 0x000fe80003800000 */
[----:B------:R0:W-:Y:S01]  /*42e0*/  @!P5 STG.E.U8 desc[UR36][R20.64+0x79], R181 ;  /* 0x000079b51400d986 */ /* 0x0001e2000c101124 */
[----:B------:R-:W-:Y:S05]  /*42f0*/  @P2 BRA `(.L_x_156) ;  /* 0x00000000000c2947 */ /* 0x000fea0003800000 */
[----:B------:R-:W2:Y:S02]  /*4300*/  LDG.E.U8 R218, desc[UR36][R120.64+0x78] ;  /* 0x0000782478da7981 */ /* 0x000ea4000c1e1100 */
[----:B--2---:R-:W-:-:S05]  /*4310*/  PRMT R123, R218, 0x8880, RZ ;  /* 0x00008880da7b7816 */ /* 0x004fca00000000ff */
[----:B------:R-:W-:-:S07]  /*4320*/  IMAD R226, R123, R216, RZ ;  /* 0x000000d87be27224 */ /* 0x000fce00078e02ff */
.L_x_156:
[----:B------:R-:W-:Y:S05]  /*4330*/  BSYNC B1 ;  /* 0x0000000000017941 */ /* 0x000fea0003800000 */
.L_x_155:
        /* <DEDUP_REMOVED lines=11> */
.L_x_158:
[----:B------:R-:W-:Y:S05]  /*43f0*/  BSYNC B1 ;  /* 0x0000000000017941 */ /* 0x000fea0003800000 */
.L_x_157:
[----:B------:R-:W-:Y:S01]  /*4400*/  @!P4 IMAD R183, R183, R217, R226 ;  /* 0x000000d9b7b7c224 */ /* 0x000fe200078e02e2 */
[----:B------:R-:W-:Y:S04]  /*4410*/  BSSY B1, `(.L_x_159) ;  /* 0x0000006000017945 */ /* 0x000fe80003800000 */
[----:B------:R0:W-:Y:S01]  /*4420*/  @!P4 STG.E.U8 desc[UR36][R12.64+0x79], R183 ;  /* 0x000079b70c00c986 */ /* 0x0001e2000c101124 */
[----:B------:R-:W-:Y:S05]  /*4430*/  @P3 BRA `(.L_x_160) ;  /* 0x00000000000c3947 */ /* 0x000fea0003800000 */
[----:B------:R-:W2:Y:S02]  /*4440*/  LDG.E.U8 R218, desc[UR36][R22.64+0x80] ;  /* 0x0000802416da7981 */ /* 0x000ea4000c1e1100 */
[----:B--2---:R-:W-:-:S05]  /*4450*/  PRMT R123, R218, 0x8880, RZ ;  /* 0x00008880da7b7816 */ /* 0x004fca00000000ff */
[----:B------:R-:W-:-:S07]  /*4460*/  IMAD R226, R123, R216, RZ ;  /* 0x000000d87be27224 */ /* 0x000fce00078e02ff */
.L_x_160:
[----:B------:R-:W-:Y:S05]  /*4470*/  BSYNC B1 ;  /* 0x0000000000017941 */ /* 0x000fea0003800000 */
.L_x_159:
[----:B--2---:R-:W-:Y:S01]  /*4480*/  @!P3 IMAD R123, R184, R217, R226 ;  /* 0x000000d9b87bb224 */ /* 0x004fe200078e02e2 */
[----:B------:R-:W-:Y:S04]  /*4490*/  BSSY B1, `(.L_x_161) ;  /* 0x0000006000017945 */ /* 0x000fe80003800000 */
[----:B------:R2:W-:Y:S01]  /*44a0*/  @!P3 STG.E.U8 desc[UR36][R20.64+0x80], R123 ;  /* 0x0000807b1400b986 */ /* 0x0005e2000c101124 */
[----:B------:R-:W-:Y:S05]  /*44b0*/  @P5 BRA `(.L_x_162) ;  /* 0x00000000000c5947 */ /* 0x000fea0003800000 */
[----:B------:R-:W2:Y:S02]  /*44c0*/  LDG.E.U8 R218, desc[UR36][R22.64+0x81] ;  /* 0x0000812416da7981 */ /* 0x000ea4000c1e1100 */
[----:B--2---:R-:W-:-:S05]  /*44d0*/  PRMT R123, R218, 0x8880, RZ ;  /* 0x00008880da7b7816 */ /* 0x004fca00000000ff */
[----:B------:R-:W-:-:S07]  /*44e0*/  IMAD R226, R123, R216, RZ ;  /* 0x000000d87be27224 */ /* 0x000fce00078e02ff */
.L_x_162:
[----:B------:R-:W-:Y:S05]  /*44f0*/  BSYNC B1 ;  /* 0x0000000000017941 */ /* 0x000fea0003800000 */
.L_x_161:
[----:B------:R-:W-:Y:S01]  /*4500*/  @!P5 IMAD R185, R185, R217, R226 ;  /* 0x000000d9b9b9d224 */ /* 0x000fe200078e02e2 */
[----:B------:R-:W-:Y:S04]  /*4510*/  BSSY B1, `(.L_x_163) ;  /* 0x0000006000017945 */ /* 0x000fe80003800000 */
[----:B------:R0:W-:Y:S01]  /*4520*/  @!P5 STG.E.U8 desc[UR36][R20.64+0x81], R185 ;  /* 0x000081b91400d986 */ /* 0x0001e2000c101124 */
[----:B------:R-:W-:Y:S05]  /*4530*/  @P2 BRA `(.L_x_164) ;  /* 0x00000000000c2947 */ /* 0x000fea0003800000 */
[----:B------:R-:W2:Y:S02]  /*4540*/  LDG.E.U8 R218, desc[UR36][R120.64+0x80] ;  /* 0x0000802478da7981 */ /* 0x000ea4000c1e1100 */
[----:B--2---:R-:W-:-:S05]  /*4550*/  PRMT R123, R218, 0x8880, RZ ;  /* 0x00008880da7b7816 */ /* 0x004fca00000000ff */
[----:B------:R-:W-:-:S07]  /*4560*/  IMAD R226, R123, R216, RZ ;  /* 0x000000d87be27224 */ /* 0x000fce00078e02ff */
.L_x_164:
[----:B------:R-:W-:Y:S05]  /*4570*/  BSYNC B1 ;  /* 0x0000000000017941 */ /* 0x000fea0003800000 */
.L_x_163:
        /* <DEDUP_REMOVED lines=11> */
.L_x_166:
[----:B------:R-:W-:Y:S05]  /*4630*/  BSYNC B1 ;  /* 0x0000000000017941 */ /* 0x000fea0003800000 */
.L_x_165:
[----:B------:R-:W-:Y:S01]  /*4640*/  @!P4 IMAD R187, R187, R217, R226 ;  /* 0x000000d9bbbbc224 */ /* 0x000fe200078e02e2 */
[----:B------:R-:W-:Y:S04]  /*4650*/  BSSY B1, `(.L_x_167) ;  /* 0x0000006000017945 */ /* 0x000fe80003800000 */
[----:B------:R0:W-:Y:S01]  /*4660*/  @!P4 STG.E.U8 desc[UR36][R12.64+0x81], R187 ;  /* 0x000081bb0c00c986 */ /* 0x0001e2000c101124 */
[----:B------:R-:W-:Y:S05]  /*4670*/  @P3 BRA `(.L_x_168) ;  /* 0x00000000000c3947 */ /* 0x000fea0003800000 */
[----:B------:R-:W2:Y:S02]  /*4680*/  LDG.E.U8 R218, desc[UR36][R22.64+0x88] ;  /* 0x0000882416da7981 */ /* 0x000ea4000c1e1100 */
[----:B--2---:R-:W-:-:S05]  /*4690*/  PRMT R123, R218, 0x8880, RZ ;  /* 0x00008880da7b7816 */ /* 0x004fca00000000ff */
[----:B------:R-:W-:-:S07]  /*46a0*/  IMAD R226, R123, R216, RZ ;  /* 0x000000d87be27224 */ /* 0x000fce00078e02ff */
.L_x_168:
[----:B------:R-:W-:Y:S05]  /*46b0*/  BSYNC B1 ;  /* 0x0000000000017941 */ /* 0x000fea0003800000 */
.L_x_167:
[----:B--2---:R-:W-:Y:S01]  /*46c0*/  @!P3 IMAD R123, R188, R217, R226 ;  /* 0x000000d9bc7bb224 */ /* 0x004fe200078e02e2 */
[----:B------:R-:W-:Y:S04]  /*46d0*/  BSSY B1, `(.L_x_169) ;  /* 0x0000006000017945 */ /* 0x000fe80003800000 */
[----:B------:R2:W-:Y:S01]  /*46e0*/  @!P3 STG.E.U8 desc[UR36][R20.64+0x88], R123 ;  /* 0x0000887b1400b986 */ /* 0x0005e2000c101124 */
[----:B------:R-:W-:Y:S05]  /*46f0*/  @P5 BRA `(.L_x_170) ;  /* 0x00000000000c5947 */ /* 0x000fea0003800000 */
[----:B------:R-:W2:Y:S02]  /*4700*/  LDG.E.U8 R218, desc[UR36][R22.64+0x89] ;  /* 0x0000892416da7981 */ /* 0x000ea4000c1e1100 */
[----:B--2---:R-:W-:-:S05]  /*4710*/  PRMT R123, R218, 0x8880, RZ ;  /* 0x00008880da7b7816 */ /* 0x004fca00000000ff */
[----:B------:R-:W-:-:S07]  /*4720*/  IMAD R226, R123, R216, RZ ;  /* 0x000000d87be27224 */ /* 0x000fce00078e02ff */
.L_x_170:
[----:B------:R-:W-:Y:S05]  /*4730*/  BSYNC B1 ;  /* 0x0000000000017941 */ /* 0x000fea0003800000 */
.L_x_169:
[----:B------:R-:W-:Y:S01]  /*4740*/  @!P5 IMAD R189, R189, R217, R226 ;  /* 0x000000d9bdbdd224 */ /* 0x000fe200078e02e2 */
[----:B------:R-:W-:Y:S04]  /*4750*/  BSSY B1, `(.L_x_171) ;  /* 0x0000006000017945 */ /* 0x000fe80003800000 */
[----:B------:R0:W-:Y:S01]  /*4760*/  @!P5 STG.E.U8 desc[UR36][R20.64+0x89], R189 ;  /* 0x000089bd1400d986 */ /* 0x0001e2000c101124 */
[----:B------:R-:W-:Y:S05]  /*4770*/  @P2 BRA `(.L_x_172) ;  /* 0x00000000000c2947 */ /* 0x000fea0003800000 */
[----:B------:R-:W2:Y:S02]  /*4780*/  LDG.E.U8 R218, desc[UR36][R120.64+0x88] ;  /* 0x0000882478da7981 */ /* 0x000ea4000c1e1100 */
[----:B--2---:R-:W-:-:S05]  /*4790*/  PRMT R123, R218, 0x8880, RZ ;  /* 0x00008880da7b7816 */ /* 0x004fca00000000ff */
[----:B------:R-:W-:-:S07]  /*47a0*/  IMAD R226, R123, R216, RZ ;  /* 0x000000d87be27224 */ /* 0x000fce00078e02ff */
.L_x_172:
[----:B------:R-:W-:Y:S05]  /*47b0*/  BSYNC B1 ;  /* 0x0000000000017941 */ /* 0x000fea0003800000 */
.L_x_171:
        /* <DEDUP_REMOVED lines=11> */
.L_x_174:
[----:B------:R-:W-:Y:S05]  /*4870*/  BSYNC B1 ;  /* 0x0000000000017941 */ /* 0x000fea0003800000 */
.L_x_173:
[----:B------:R-:W-:Y:S01]  /*4880*/  @!P4 IMAD R191, R191, R217, R226 ;  /* 0x000000d9bfbfc224 */ /* 0x000fe200078e02e2 */
[----:B------:R-:W-:Y:S04]  /*4890*/  BSSY B1, `(.L_x_175) ;  /* 0x0000006000017945 */ /* 0x000fe80003800000 */
[----:B------:R0:W-:Y:S01]  /*48a0*/  @!P4 STG.E.U8 desc[UR36][R12.64+0x89], R191 ;  /* 0x000089bf0c00c986 */ /* 0x0001e2000c101124 */
[----:B------:R-:W-:Y:S05]  /*48b0*/  @P3 BRA `(.L_x_176) ;  /* 0x00000000000c3947 */ /* 0x000fea0003800000 */
[----:B------:R-:W2:Y:S02]  /*48c0*/  LDG.E.U8 R218, desc[UR36][R22.64+0x90] ;  /* 0x0000902416da7981 */ /* 0x000ea4000c1e1100 */
[----:B--2---:R-:W-:-:S05]  /*48d0*/  PRMT R123, R218, 0x8880, RZ ;  /* 0x00008880da7b7816 */ /* 0x004fca00000000ff */
[----:B------:R-:W-:-:S07]  /*48e0*/  IMAD R226, R123, R216, RZ ;  /* 0x000000d87be27224 */ /* 0x000fce00078e02ff */
.L_x_176:
[----:B------:R-:W-:Y:S05]  /*48f0*/  BSYNC B1 ;  /* 0x0000000000017941 */ /* 0x000fea0003800000 */
.L_x_175:
[----:B--2---:R-:W-:Y:S01]  /*4900*/  @!P3 IMAD R123, R192, R217, R226 ;  /* 0x000000d9c07bb224 */ /* 0x004fe200078e02e2 */
[----:B------:R-:W-:Y:S04]  /*4910*/  BSSY B1, `(.L_x_177) ;  /* 0x0000006000017945 */ /* 0x000fe80003800000 */
[----:B------:R2:W-:Y:S01]  /*4920*/  @!P3 STG.E.U8 desc[UR36][R20.64+0x90], R123 ;  /* 0x0000907b1400b986 */ /* 0x0005e2000c101124 */
[----:B------:R-:W-:Y:S05]  /*4930*/  @P5 BRA `(.L_x_178) ;  /* 0x00000000000c5947 */ /* 0x000fea0003800000 */
[----:B------:R-:W2:Y:S02]  /*4940*/  LDG.E.U8 R218, desc[UR36][R22.64+0x91] ;  /* 0x0000912416da7981 */ /* 0x000ea4000c1e1100 */
[----:B--2---:R-:W-:-:S05]  /*4950*/  PRMT R123, R218, 0x8880, RZ ;  /* 0x00008880da7b7816 */ /* 0x004fca00000000ff */
[----:B------:R-:W-:-:S07]  /*4960*/  IMAD R226, R123, R216, RZ ;  /* 0x000000d87be27224 */ /* 0x000fce00078e02ff */
.L_x_178:
[----:B------:R-:W-:Y:S05]  /*4970*/  BSYNC B1 ;  /* 0x0000000000017941 */ /* 0x000fea0003800000 */
.L_x_177:
[----:B------:R-:W-:Y:S01]  /*4980*/  @!P5 IMAD R193, R193, R217, R226 ;  /* 0x000000d9c1c1d224 */ /* 0x000fe200078e02e2 */
[----:B------:R-:W-:Y:S04]  /*4990*/  BSSY B1, `(.L_x_179) ;  /* 0x0000006000017945 */ /* 0x000fe80003800000 */
[----:B------:R0:W-:Y:S01]  /*49a0*/  @!P5 STG.E.U8 desc[UR36][R20.64+0x91], R193 ;  /* 0x000091c11400d986 */ /* 0x0001e2000c101124 */
[----:B------:R-:W-:Y:S05]  /*49b0*/  @P2 BRA `(.L_x_180) ;  /* 0x00000000000c2947 */ /* 0x000fea0003800000 */
[----:B------:R-:W2:Y:S02]  /*49c0*/  LDG.E.U8 R218, desc[UR36][R120.64+0x90] ;  /* 0x0000902478da7981 */ /* 0x000ea4000c1e1100 */
[----:B--2---:R-:W-:-:S05]  /*49d0*/  PRMT R123, R218, 0x8880, RZ ;  /* 0x00008880da7b7816 */ /* 0x004fca00000000ff */
[----:B------:R-:W-:-:S07]  /*49e0*/  IMAD R226, R123, R216, RZ ;  /* 0x000000d87be27224 */ /* 0x000fce00078e02ff */
.L_x_180:
[----:B------:R-:W-:Y:S05]  /*49f0*/  BSYNC B1 ;  /* 0x0000000000017941 */ /* 0x000fea0003800000 */
.L_x_179:
        /* <DEDUP_REMOVED lines=11> */
.L_x_182:
[----:B------:R-:W-:Y:S05]  /*4ab0*/  BSYNC B1 ;  /* 0x0000000000017941 */ /* 0x000fea0003800000 */
.L_x_181:
[----:B------:R-:W-:Y:S01]  /*4ac0*/  @!P4 IMAD R195, R195, R217, R226 ;  /* 0x000000d9c3c3c224 */ /* 0x000fe200078e02e2 */
[----:B------:R-:W-:Y:S04]  /*4ad0*/  BSSY B1, `(.L_x_183) ;  /* 0x0000006000017945 */ /* 0x000fe80003800000 */
[----:B------:R0:W-:Y:S01]  /*4ae0*/  @!P4 STG.E.U8 desc[UR36][R12.64+0x91], R195 ;  /* 0x000091c30c00c986 */ /* 0x0001e2000c101124 */
[----:B------:R-:W-:Y:S05]  /*4af0*/  @P3 BRA `(.L_x_184) ;  /* 0x00000000000c3947 */ /* 0x000fea0003800000 */
[----:B------:R-:W2:Y:S02]  /*4b00*/  LDG.E.U8 R218, desc[UR36][R22.64+0x98] ;  /* 0x0000982416da7981 */ /* 0x000ea4000c1e1100 */
[----:B--2---:R-:W-:-:S05]  /*4b10*/  PRMT R123, R218, 0x8880, RZ ;  /* 0x00008880da7b7816 */ /* 0x004fca00000000ff */
[----:B------:R-:W-:-:S07]  /*4b20*/  IMAD R226, R123, R216, RZ ;  /* 0x000000d87be27224 */ /* 0x000fce00078e02ff */
.L_x_184:
[----:B------:R-:W-:Y:S05]  /*4b30*/  BSYNC B1 ;  /* 0x0000000000017941 */ /* 0x000fea0003800000 */
.L_x_183:
[----:B--2---:R-:W-:Y:S01]  /*4b40*/  @!P3 IMAD R123, R196, R217, R226 ;  /* 0x000000d9c47bb224 */ /* 0x004fe200078e02e2 */
[----:B------:R-:W-:Y:S04]  /*4b50*/  BSSY B1, `(.L_x_185) ;  /* 0x0000006000017945 */ /* 0x000fe80003800000 */
[----:B------:R2:W-:Y:S01]  /*4b60*/  @!P3 STG.E.U8 desc[UR36][R20.64+0x98], R123 ;  /* 0x0000987b1400b986 */ /* 0x0005e2000c101124 */
[----:B------:R-:W-:Y:S05]  /*4b70*/  @P5 BRA `(.L_x_186) ;  /* 0x00000000000c5947 */ /* 0x000fea0003800000 */
[----:B------:R-:W2:Y:S02]  /*4b80*/  LDG.E.U8 R218, desc[UR36][R22.64+0x99] ;  /* 0x0000992416da7981 */ /* 0x000ea4000c1e1100 */
[----:B--2---:R-:W-:-:S05]  /*4b90*/  PRMT R123, R218, 0x8880, RZ ;  /* 0x00008880da7b7816 */ /* 0x004fca00000000ff */
[----:B------:R-:W-:-:S07]  /*4ba0*/  IMAD R226, R123, R216, RZ ;  /* 0x000000d87be27224 */ /* 0x000fce00078e02ff */
.L_x_186:
[----:B------:R-:W-:Y:S05]  /*4bb0*/  BSYNC B1 ;  /* 0x0000000000017941 */ /* 0x000fea0003800000 */
.L_x_185:
[----:B------:R-:W-:Y:S01]  /*4bc0*/  @!P5 IMAD R197, R197, R217, R226 ;  /* 0x000000d9c5c5d224 */ /* 0x000fe200078e02e2 */
[----:B------:R-:W-:Y:S04]  /*4bd0*/  BSSY B1, `(.L_x_187) ;  /* 0x0000006000017945 */ /* 0x000fe80003800000 */
[----:B------:R0:W-:Y:S01]  /*4be0*/  @!P5 STG.E.U8 desc[UR36][R20.64+0x99], R197 ;  /* 0x000099c51400d986 */ /* 0x0001e2000c101124 */
[----:B------:R-:W-:Y:S05]  /*4bf0*/  @P2 BRA `(.L_x_188) ;  /* 0x00000000000c2947 */ /* 0x000fea0003800000 */
[----:B------:R-:W2:Y:S02]  /*4c00*/  LDG.E.U8 R218, desc[UR36][R120.64+0x98] ;  /* 0x0000982478da7981 */ /* 0x000ea4000c1e1100 */
[----:B--2---:R-:W-:-:S05]  /*4c10*/  PRMT R123, R218, 0x8880, RZ ;  /* 0x00008880da7b7816 */ /* 0x004fca00000000ff */
[----:B------:R-:W-:-:S07]  /*4c20*/  IMAD R226, R123, R216, RZ ;  /* 0x000000d87be27224 */ /* 0x000fce00078e02ff */
.L_x_188:
[----:B------:R-:W-:Y:S05]  /*4c30*/  BSYNC B1 ;  /* 0x0000000000017941 */ /* 0x000fea0003800000 */
.L_x_187:
        /* <DEDUP_REMOVED lines=11> */
.L_x_190:
[----:B------:R-:W-:Y:S05]  /*4cf0*/  BSYNC B1 ;  /* 0x0000000000017941 */ /* 0x000fea0003800000 */
.L_x_189:
[----:B------:R-:W-:Y:S01]  /*4d00*/  @!P4 IMAD R199, R199, R217, R226 ;  /* 0x000000d9c7c7c224 */ /* 0x000fe200078e02e2 */
[----:B------:R-:W-:Y:S04]  /*4d10*/  BSSY B1, `(.L_x_191) ;  /* 0x0000006000017945 */ /* 0x000fe80003800000 */
[----:B------:R0:W-:Y:S01]  /*4d20*/  @!P4 STG.E.U8 desc[UR36][R12.64+0x99], R199 ;  /* 0x000099c70c00c986 */ /* 0x0001e2000c101124 */
[----:B------:R-:W-:Y:S05]  /*4d30*/  @P3 BRA `(.L_x_192) ;  /* 0x00000000000c3947 */ /* 0x000fea0003800000 */
[----:B------:R-:W2:Y:S02]  /*4d40*/  LDG.E.U8 R218, desc[UR36][R22.64+0xa0] ;  /* 0x0000a02416da7981 */ /* 0x000ea4000c1e1100 */
[----:B--2---:R-:W-:-:S05]  /*4d50*/  PRMT R123, R218, 0x8880, RZ ;  /* 0x00008880da7b7816 */ /* 0x004fca00000000ff */
[----:B------:R-:W-:-:S07]  /*4d60*/  IMAD R226, R123, R216, RZ ;  /* 0x000000d87be27224 */ /* 0x000fce00078e02ff */
.L_x_192:
[----:B------:R-:W-:Y:S05]  /*4d70*/  BSYNC B1 ;  /* 0x0000000000017941 */ /* 0x000fea0003800000 */
.L_x_191:
[----:B--2---:R-:W-:Y:S01]  /*4d80*/  @!P3 IMAD R123, R200, R217, R226 ;  /* 0x000000d9c87bb224 */ /* 0x004fe200078e02e2 */
[----:B------:R-:W-:Y:S04]  /*4d90*/  BSSY B1, `(.L_x_193) ;  /* 0x0000006000017945 */ /* 0x000fe80003800000 */
[----:B------:R2:W-:Y:S01]  /*4da0*/  @!P3 STG.E.U8 desc[UR36][R20.64+0xa0], R123 ;  /* 0x0000a07b1400b986 */ /* 0x0005e2000c101124 */
[----:B------:R-:W-:Y:S05]  /*4db0*/  @P5 BRA `(.L_x_194) ;  /* 0x00000000000c5947 */ /* 0x000fea0003800000 */
[----:B------:R-:W2:Y:S02]  /*4dc0*/  LDG.E.U8 R218, desc[UR36][R22.64+0xa1] ;  /* 0x0000a12416da7981 */ /* 0x000ea4000c1e1100 */
[----:B--2---:R-:W-:-:S05]  /*4dd0*/  PRMT R123, R218, 0x8880, RZ ;  /* 0x00008880da7b7816 */ /* 0x004fca00000000ff */
[----:B------:R-:W-:-:S07]  /*4de0*/  IMAD R226, R123, R216, RZ ;  /* 0x000000d87be27224 */ /* 0x000fce00078e02ff */
.L_x_194:
[----:B------:R-:W-:Y:S05]  /*4df0*/  BSYNC B1 ;  /* 0x0000000000017941 */ /* 0x000fea0003800000 */
.L_x_193:
[----:B------:R-:W-:Y:S01]  /*4e00*/  @!P5 IMAD R201, R201, R217, R226 ;  /* 0x000000d9c9c9d224 */ /* 0x000fe200078e02e2 */
[----:B------:R-:W-:Y:S04]  /*4e10*/  BSSY B1, `(.L_x_195) ;  /* 0x0000006000017945 */ /* 0x000fe80003800000 */
[----:B------:R0:W-:Y:S01]  /*4e20*/  @!P5 STG.E.U8 desc[UR36][R20.64+0xa1], R201 ;  /* 0x0000a1c91400d986 */ /* 0x0001e2000c101124 */
[----:B------:R-:W-:Y:S05]  /*4e30*/  @P2 BRA `(.L_x_196) ;  /* 0x00000000000c2947 */ /* 0x000fea0003800000 */
[----:B------:R-:W2:Y:S02]  /*4e40*/  LDG.E.U8 R218, desc[UR36][R120.64+0xa0] ;  /* 0x0000a02478da7981 */ /* 0x000ea4000c1e1100 */
[----:B--2---:R-:W-:-:S05]  /*4e50*/  PRMT R123, R218, 0x8880, RZ ;  /* 0x00008880da7b7816 */ /* 0x004fca00000000ff */
[----:B------:R-:W-:-:S07]  /*4e60*/  IMAD R226, R123, R216, RZ ;  /* 0x000000d87be27224 */ /* 0x000fce00078e02ff */
.L_x_196:
[----:B------:R-:W-:Y:S05]  /*4e70*/  BSYNC B1 ;  /* 0x0000000000017941 */ /* 0x000fea0003800000 */
.L_x_195:
        /* <DEDUP_REMOVED lines=11> */
.L_x_198:
[----:B------:R-:W-:Y:S05]  /*4f30*/  BSYNC B1 ;  /* 0x0000000000017941 */ /* 0x000fea0003800000 */
.L_x_197:
[----:B------:R-:W-:Y:S01]  /*4f40*/  @!P4 IMAD R203, R203, R217, R226 ;  /* 0x000000d9cbcbc224 */ /* 0x000fe200078e02e2 */
[----:B------:R-:W-:Y:S04]  /*4f50*/  BSSY B1, `(.L_x_199) ;  /* 0x0000006000017945 */ /* 0x000fe80003800000 */
[----:B------:R0:W-:Y:S01]  /*4f60*/  @!P4 STG.E.U8 desc[UR36][R12.64+0xa1], R203 ;  /* 0x0000a1cb0c00c986 */ /* 0x0001e2000c101124 */
[----:B------:R-:W-:Y:S05]  /*4f70*/  @P3 BRA `(.L_x_200) ;  /* 0x00000000000c3947 */ /* 0x000fea0003800000 */
[----:B------:R-:W2:Y:S02]  /*4f80*/  LDG.E.U8 R218, desc[UR36][R22.64+0xa8] ;  /* 0x0000a82416da7981 */ /* 0x000ea4000c1e1100 */
[----:B--2---:R-:W-:-:S05]  /*4f90*/  PRMT R123, R218, 0x8880, RZ ;  /* 0x00008880da7b7816 */ /* 0x004fca00000000ff */
[----:B------:R-:W-:-:S07]  /*4fa0*/  IMAD R226, R123, R216, RZ ;  /* 0x000000d87be27224 */ /* 0x000fce00078e02ff */
.L_x_200:
[----:B------:R-:W-:Y:S05]  /*4fb0*/  BSYNC B1 ;  /* 0x0000000000017941 */ /* 0x000fea0003800000 */
.L_x_199:
[----:B--2---:R-:W-:Y:S01]  /*4fc0*/  @!P3 IMAD R123, R204, R217, R226 ;  /* 0x000000d9cc7bb224 */ /* 0x004fe200078e02e2 */
[----:B------:R-:W-:Y:S04]  /*4fd0*/  BSSY B1, `(.L_x_201) ;  /* 0x0000006000017945 */ /* 0x000fe80003800000 */
[----:B------:R2:W-:Y:S01]  /*4fe0*/  @!P3 STG.E.U8 desc[UR36][R20.64+0xa8], R123 ;  /* 0x0000a87b1400b986 */ /* 0x0005e2000c101124 */
[----:B------:R-:W-:Y:S05]  /*4ff0*/  @P5 BRA `(.L_x_202) ;  /* 0x00000000000c5947 */ /* 0x000fea0003800000 */
[----:B------:R-:W2:Y:S02]  /*5000*/  LDG.E.U8 R218, desc[UR36][R22.64+0xa9] ;  /* 0x0000a92416da7981 */ /* 0x000ea4000c1e1100 */
[----:B--2---:R-:W-:-:S05]  /*5010*/  PRMT R123, R218, 0x8880, RZ ;  /* 0x00008880da7b7816 */ /* 0x004fca00000000ff */
[----:B------:R-:W-:-:S07]  /*5020*/  IMAD R226, R123, R216, RZ ;  /* 0x000000d87be27224 */ /* 0x000fce00078e02ff */
.L_x_202:
[----:B------:R-:W-:Y:S05]  /*5030*/  BSYNC B1 ;  /* 0x0000000000017941 */ /* 0x000fea0003800000 */
.L_x_201:
[----:B------:R-:W-:Y:S01]  /*5040*/  @!P5 IMAD R205, R205, R217, R226 ;  /* 0x000000d9cdcdd224 */ /* 0x000fe200078e02e2 */
[----:B------:R-:W-:Y:S04]  /*5050*/  BSSY B1, `(.L_x_203) ;  /* 0x0000006000017945 */ /* 0x000fe80003800000 */
[----:B------:R0:W-:Y:S01]  /*5060*/  @!P5 STG.E.U8 desc[UR36][R20.64+0xa9], R205 ;  /* 0x0000a9cd1400d986 */ /* 0x0001e2000c101124 */
[----:B------:R-:W-:Y:S05]  /*5070*/  @P2 BRA `(.L_x_204) ;  /* 0x00000000000c2947 */ /* 0x000fea0003800000 */
[----:B------:R-:W2:Y:S02]  /*5080*/  LDG.E.U8 R218, desc[UR36][R120.64+0xa8] ;  /* 0x0000a82478da7981 */ /* 0x000ea4000c1e1100 */
[----:B--2---:R-:W-:-:S05]  /*5090*/  PRMT R123, R218, 0x8880, RZ ;  /* 0x00008880da7b7816 */ /* 0x004fca00000000ff */
[----:B------:R-:W-:-:S07]  /*50a0*/  IMAD R226, R123, R216, RZ ;  /* 0x000000d87be27224 */ /* 0x000fce00078e02ff */
.L_x_204:
[----:B------:R-:W-:Y:S05]  /*50b0*/  BSYNC B1 ;  /* 0x0000000000017941 */ /* 0x000fea0003800000 */
.L_x_203:
        /* <DEDUP_REMOVED lines=11> */
.L_x_206:
[----:B------:R-:W-:Y:S05]  /*5170*/  BSYNC B1 ;  /* 0x0000000000017941 */ /* 0x000fea0003800000 */
.L_x_205:
[----:B------:R-:W-:Y:S01]  /*5180*/  @!P4 IMAD R207, R207, R217, R226 ;  /* 0x000000d9cfcfc224 */ /* 0x000fe200078e02e2 */
[----:B------:R-:W-:Y:S04]  /*5190*/  BSSY B1, `(.L_x_207) ;  /* 0x0000006000017945 */ /* 0x000fe80003800000 */
[----:B------:R0:W-:Y:S01]  /*51a0*/  @!P4 STG.E.U8 desc[UR36][R12.64+0xa9], R207 ;  /* 0x0000a9cf0c00c986 */ /* 0x0001e2000c101124 */
[----:B------:R-:W-:Y:S05]  /*51b0*/  @P3 BRA `(.L_x_208) ;  /* 0x00000000000c3947 */ /* 0x000fea0003800000 */
[----:B------:R-:W2:Y:S02]  /*51c0*/  LDG.E.U8 R218, desc[UR36][R22.64+0xb0] ;  /* 0x0000b02416da7981 */ /* 0x000ea4000c1e1100 */
[----:B--2---:R-:W-:-:S05]  /*51d0*/  PRMT R123, R218, 0x8880, RZ ;  /* 0x00008880da7b7816 */ /* 0x004fca00000000ff */
[----:B------:R-:W-:-:S07]  /*51e0*/  IMAD R226, R123, R216, RZ ;  /* 0x000000d87be27224 */ /* 0x000fce00078e02ff */
.L_x_208:
[----:B------:R-:W-:Y:S05]  /*51f0*/  BSYNC B1 ;  /* 0x0000000000017941 */ /* 0x000fea0003800000 */
.L_x_207:
[----:B--2---:R-:W-:Y:S01]  /*5200*/  @!P3 IMAD R123, R208, R217, R226 ;  /* 0x000000d9d07bb224 */ /* 0x004fe200078e02e2 */
[----:B------:R-:W-:Y:S04]  /*5210*/  BSSY B1, `(.L_x_209) ;  /* 0x0000006000017945 */ /* 0x000fe80003800000 */
[----:B------:R2:W-:Y:S01]  /*5220*/  @!P3 STG.E.U8 desc[UR36][R20.64+0xb0], R123 ;  /* 0x0000b07b1400b986 */ /* 0x0005e2000c101124 */
[----:B------:R-:W-:Y:S05]  /*5230*/  @P5 BRA `(.L_x_210) ;  /* 0x00000000000c5947 */ /* 0x000fea0003800000 */
[----:B------:R-:W2:Y:S02]  /*5240*/  LDG.E.U8 R218, desc[UR36][R22.64+0xb1] ;  /* 0x0000b12416da7981 */ /* 0x000ea4000c1e1100 */
[----:B--2---:R-:W-:-:S05]  /*5250*/  PRMT R123, R218, 0x8880, RZ ;  /* 0x00008880da7b7816 */ /* 0x004fca00000000ff */
[----:B------:R-:W-:-:S07]  /*5260*/  IMAD R226, R123, R216, RZ ;  /* 0x000000d87be27224 */ /* 0x000fce00078e02ff */
.L_x_210:
[----:B------:R-:W-:Y:S05]  /*5270*/  BSYNC B1 ;  /* 0x0000000000017941 */ /* 0x000fea0003800000 */
.L_x_209:
[----:B------:R-:W-:Y:S01]  /*5280*/  @!P5 IMAD R209, R209, R217, R226 ;  /* 0x000000d9d1d1d224 */ /* 0x000fe200078e02e2 */
[----:B------:R-:W-:Y:S04]  /*5290*/  BSSY B1, `(.L_x_211) ;  /* 0x0000006000017945 */ /* 0x000fe80003800000 */
[----:B------:R0:W-:Y:S01]  /*52a0*/  @!P5 STG.E.U8 desc[UR36][R20.64+0xb1], R209 ;  /* 0x0000b1d11400d986 */ /* 0x0001e2000c101124 */
[----:B------:R-:W-:Y:S05]  /*52b0*/  @P2 BRA `(.L_x_212) ;  /* 0x00000000000c2947 */ /* 0x000fea0003800000 */
[----:B------:R-:W2:Y:S02]  /*52c0*/  LDG.E.U8 R218, desc[UR36][R120.64+0xb0] ;  /* 0x0000b02478da7981 */ /* 0x000ea4000c1e1100 */
[----:B--2---:R-:W-:-:S05]  /*52d0*/  PRMT R123, R218, 0x8880, RZ ;  /* 0x00008880da7b7816 */ /* 0x004fca00000000ff */
[----:B------:R-:W-:-:S07]  /*52e0*/  IMAD R226, R123, R216, RZ ;  /* 0x000000d87be27224 */ /* 0x000fce00078e02ff */
.L_x_212:
[----:B------:R-:W-:Y:S05]  /*52f0*/  BSYNC B1 ;  /* 0x0000000000017941 */ /* 0x000fea0003800000 */
.L_x_211:
[C---:B------:R-:W-:Y:S01]  /*5300*/  ISETP.LT.OR P4, PT, R219.reuse, 0xb2, !P1 ;  /* 0x000000b2db00780c */ /* 0x040fe20004f81670 */
[----:B--2---:R-:W-:Y:S01]  /*5310*/  @!P2 IMAD R123, R210, R217, R226 ;  /* 0x000000d9d27ba224 */ /* 0x004fe200078e02e2 */
[----:B------:R-:W-:Y:S01]  /*5320*/  BSSY B1, `(.L_x_213) ;  /* 0x000000b000017945 */ /* 0x000fe20003800000 */
[C---:B------:R-:W-:Y:S02]  /*5330*/  ISETP.LT.OR P3, PT, R219.reuse, 0xb9, !P0 ;  /* 0x000000b9db00780c */ /* 0x040fe40004761670 */
[----:B---3--:R-:W-:Y:S01]  /*5340*/  IADD3 R125, P5, R220, 0x80, RZ ;  /* 0x00000080dc7d7810 */ /* 0x008fe20007fbe0ff */
[----:B------:R2:W-:Y:S01]  /*5350*/  @!P2 STG.E.U8 desc[UR36][R12.64+0xb0], R123 ;  /* 0x0000b07b0c00a986 */ /* 0x0005e2000c101124 */
[C---:B------:R-:W-:Y:S02]  /*5360*/  ISETP.LT.OR P2, PT, R219.reuse, 0xb9, !P1 ;  /* 0x000000b9db00780c */ /* 0x040fe40004f41670 */
[C---:B------:R-:W-:Y:S02]  /*5370*/  ISETP.LT.OR P0, PT, R219.reuse, 0xba, !P0 ;  /* 0x000000badb00780c */ /* 0x040fe40004701670 */
[----:B------:R-:W-:-:S02]  /*5380*/  ISETP.LT.OR P1, PT, R219, 0xba, !P1 ;  /* 0x000000badb00780c */ /* 0x000fc40004f21670 */
[----:B------:R-:W-:Y:S11]  /*5390*/  @P4 BRA `(.L_x_214) ;  /* 0x00000000000c4947 */ /* 0x000ff60003800000 */
[----:B------:R-:W2:Y:S02]  /*53a0*/  LDG.E.U8 R218, desc[UR36][R120.64+0xb1] ;  /* 0x0000b12478da7981 */ /* 0x000ea4000c1e1100 */
[----:B--2---:R-:W-:-:S05]  /*53b0*/  PRMT R123, R218, 0x8880, RZ ;  /* 0x00008880da7b7816 */ /* 0x004fca00000000ff */
[----:B------:R-:W-:-:S07]  /*53c0*/  IMAD R226, R123, R216, RZ ;  /* 0x000000d87be27224 */ /* 0x000fce00078e02ff */
.L_x_214:
[----:B------:R-:W-:Y:S05]  /*53d0*/  BSYNC B1 ;  /* 0x0000000000017941 */ /* 0x000fea0003800000 */
.L_x_213:
[----:B------:R-:W-:Y:S01]  /*53e0*/  @!P4 IMAD R211, R211, R217, R226 ;  /* 0x000000d9d3d3c224 */ /* 0x000fe200078e02e2 */
[----:B------:R-:W-:Y:S04]  /*53f0*/  BSSY B1, `(.L_x_215) ;  /* 0x0000006000017945 */ /* 0x000fe80003800000 */
[----:B------:R3:W-:Y:S01]  /*5400*/  @!P4 STG.E.U8 desc[UR36][R12.64+0xb1], R211 ;  /* 0x0000b1d30c00c986 */ /* 0x0007e2000c101124 */
[----:B------:R-:W-:Y:S05]  /*5410*/  @P3 BRA `(.L_x_216) ;  /* 0x00000000000c3947 */ /* 0x000fea0003800000 */
[----:B------:R-:W2:Y:S02]  /*5420*/  LDG.E.U8 R218, desc[UR36][R22.64+0xb8] ;  /* 0x0000b82416da7981 */ /* 0x000ea4000c1e1100 */
[----:B--2---:R-:W-:-:S05]  /*5430*/  PRMT R123, R218, 0x8880, RZ ;  /* 0x00008880da7b7816 */ /* 0x004fca00000000ff */
[----:B------:R-:W-:-:S07]  /*5440*/  IMAD R226, R123, R216, RZ ;  /* 0x000000d87be27224 */ /* 0x000fce00078e02ff */
.L_x_216:
[----:B------:R-:W-:Y:S05]  /*5450*/  BSYNC B1 ;  /* 0x0000000000017941 */ /* 0x000fea0003800000 */
.L_x_215:
[----:B--2---:R-:W-:Y:S01]  /*5460*/  @!P3 IMAD R123, R212, R217, R226 ;  /* 0x000000d9d47bb224 */ /* 0x004fe200078e02e2 */
[----:B------:R-:W-:Y:S01]  /*5470*/  BSSY B1, `(.L_x_217) ;  /* 0x0000007000017945 */ /* 0x000fe20003800000 */
[----:B------:R-:W-:-:S03]  /*5480*/  IMAD.X R221, RZ, RZ, R221, P5 ;  /* 0x000000ffffdd7224 */ /* 0x000fc600028e06dd */
[----:B------:R2:W-:Y:S01]  /*5490*/  @!P3 STG.E.U8 desc[UR36][R20.64+0xb8], R123 ;  /* 0x0000b87b1400b986 */ /* 0x0005e2000c101124 */
[----:B------:R-:W-:Y:S05]  /*54a0*/  @P0 BRA `(.L_x_218) ;  /* 0x00000000000c0947 */ /* 0x000fea0003800000 */
[----:B------:R-:W2:Y:S02]  /*54b0*/  LDG.E.U8 R218, desc[UR36][R22.64+0xb9] ;  /* 0x0000b92416da7981 */ /* 0x000ea4000c1e1100 */
[----:B--2---:R-:W-:-:S05]  /*54c0*/  PRMT R123, R218, 0x8880, RZ ;  /* 0x00008880da7b7816 */ /* 0x004fca00000000ff */
[----:B------:R-:W-:-:S07]  /*54d0*/  IMAD R226, R123, R216, RZ ;  /* 0x000000d87be27224 */ /* 0x000fce00078e02ff */
.L_x_218:
[----:B------:R-:W-:Y:S05]  /*54e0*/  BSYNC B1 ;  /* 0x0000000000017941 */ /* 0x000fea0003800000 */
.L_x_217:
[----:B------:R-:W-:Y:S01]  /*54f0*/  @!P0 IMAD R213, R213, R217, R226 ;  /* 0x000000d9d5d58224 */ /* 0x000fe200078e02e2 */
[----:B------:R-:W-:Y:S01]  /*5500*/  BSSY B1, `(.L_x_219) ;  /* 0x0000007000017945 */ /* 0x000fe20003800000 */
[----:B0-----:R-:W-:-:S03]  /*5510*/  IMAD R22, R221, R8, RZ ;  /* 0x00000008dd167224 */ /* 0x001fc600078e02ff */
[----:B------:R0:W-:Y:S01]  /*5520*/  @!P0 STG.E.U8 desc[UR36][R20.64+0xb9], R213 ;  /* 0x0000b9d514008986 */ /* 0x0001e2000c101124 */
[----:B------:R-:W-:Y:S05]  /*5530*/  @P2 BRA `(.L_x_220) ;  /* 0x00000000000c2947 */ /* 0x000fea0003800000 */
[----:B------:R-:W0:Y:S02]  /*5540*/  LDG.E.U8 R218, desc[UR36][R120.64+0xb8] ;  /* 0x0000b82478da7981 */ /* 0x000e24000c1e1100 */
[----:B0-2---:R-:W-:-:S05]  /*5550*/  PRMT R21, R218, 0x8880, RZ ;  /* 0x00008880da157816 */ /* 0x005fca00000000ff */
[----:B------:R-:W-:-:S07]  /*5560*/  IMAD R226, R21, R216, RZ ;  /* 0x000000d815e27224 */ /* 0x000fce00078e02ff */
.L_x_220:
[----:B------:R-:W-:Y:S05]  /*5570*/  BSYNC B1 ;  /* 0x0000000000017941 */ /* 0x000fea0003800000 */
.L_x_219:
[----:B0-2---:R-:W-:Y:S01]  /*5580*/  @!P2 IMAD R21, R214, R217, R226 ;  /* 0x000000d9d615a224 */ /* 0x005fe200078e02e2 */
[----:B------:R-:W-:Y:S01]  /*5590*/  BSSY B1, `(.L_x_221) ;  /* 0x0000009000017945 */ /* 0x000fe20003800000 */
[C---:B------:R-:W-:Y:S02]  /*55a0*/  IMAD R23, R125.reuse, R9, R22 ;  /* 0x000000097d177224 */ /* 0x040fe400078e0216 */
[CC--:B------:R-:W-:Y:S01]  /*55b0*/  IMAD.WIDE.U32 R224, R125.reuse, R8.reuse, R224 ;  /* 0x000000087de07225 */ /* 0x0c0fe200078e00e0 */
[----:B------:R0:W-:Y:S03]  /*55c0*/  @!P2 STG.E.U8 desc[UR36][R12.64+0xb8], R21 ;  /* 0x0000b8150c00a986 */ /* 0x0001e6000c101124 */
[----:B------:R-:W-:Y:S01]  /*55d0*/  IMAD.WIDE.U32 R8, R125, R8, R222 ;  /* 0x000000087d087225 */ /* 0x000fe200078e00de */
[----:B------:R-:W-:Y:S06]  /*55e0*/  @P1 BRA `(.L_x_222) ;  /* 0x00000000000c1947 */ /* 0x000fec0003800000 */
[----:B------:R-:W0:Y:S02]  /*55f0*/  LDG.E.U8 R218, desc[UR36][R120.64+0xb9] ;  /* 0x0000b92478da7981 */ /* 0x000e24000c1e1100 */
[----:B0-----:R-:W-:-:S05]  /*5600*/  PRMT R21, R218, 0x8880, RZ ;  /* 0x00008880da157816 */ /* 0x001fca00000000ff */
[----:B------:R-:W-:-:S07]  /*5610*/  IMAD R226, R21, R216, RZ ;  /* 0x000000d815e27224 */ /* 0x000fce00078e02ff */
.L_x_222:
[----:B------:R-:W-:Y:S05]  /*5620*/  BSYNC B1 ;  /* 0x0000000000017941 */ /* 0x000fea0003800000 */
.L_x_221:
[----:B------:R-:W-:Y:S01]  /*5630*/  @!P1 IMAD R215, R215, R217, R226 ;  /* 0x000000d9d7d79224 */ /* 0x000fe200078e02e2 */
[----:B------:R-:W-:Y:S01]  /*5640*/  ISETP.GE.AND P2, PT, R3, 0x81, PT ;  /* 0x000000810300780c */ /* 0x000fe20003f46270 */
[----:B------:R-:W-:Y:S01]  /*5650*/  BSSY B1, `(.L_x_223) ;  /* 0x000000c000017945 */ /* 0x000fe20003800000 */
[----:B------:R-:W-:Y:S02]  /*5660*/  IADD3 R8, P5, R8, R6, RZ ;  /* 0x0000000608087210 */ /* 0x000fe40007fbe0ff */
[----:B------:R2:W-:Y:S01]  /*5670*/  @!P1 STG.E.U8 desc[UR36][R12.64+0xb9], R215 ;  /* 0x0000b9d70c009986 */ /* 0x0005e2000c101124 */
[----:B------:R-:W-:Y:S02]  /*5680*/  ISETP.LT.OR P1, PT, R219, 0x1, !P2 ;  /* 0x00000001db00780c */ /* 0x000fe40005721670 */
[----:B------:R-:W-:Y:S02]  /*5690*/  IADD3.X R9, R7, R9, R23, P5, !PT ;  /* 0x0000000907097210 */ /* 0x000fe40002ffe417 */
[----:B------:R-:W-:-:S02]  /*56a0*/  ISETP.GE.AND P0, PT, R3, 0x89, PT ;  /* 0x000000890300780c */ /* 0x000fc40003f06270 */
[----:B------:R-:W-:Y:S02]  /*56b0*/  IADD3 R4, P4, P3, R4, R6, R224 ;  /* 0x0000000604047210 */ /* 0x000fe40007b9e0e0 */
[----:B------:R-:W-:-:S05]  /*56c0*/  ISETP.LT.OR P5, PT, R219, 0x2, !P2 ;  /* 0x00000002db00780c */ /* 0x000fca00057a1670 */
[----:B--2---:R-:W-:Y:S08]  /*56d0*/  @P1 BRA `(.L_x_224) ;  /* 0x00000000000c1947 */ /* 0x004ff00003800000 */
[----:B------:R-:W2:Y:S02]  /*56e0*/  LDG.E.U8 R218, desc[UR36][R8.64] ;  /* 0x0000002408da7981 */ /* 0x000ea4000c1e1100 */
[----:B--2---:R-:W-:-:S05]  /*56f0*/  PRMT R3, R218, 0x8880, RZ ;  /* 0x00008880da037816 */ /* 0x004fca00000000ff */
[----:B------:R-:W-:-:S07]  /*5700*/  IMAD R226, R3, R216, RZ ;  /* 0x000000d803e27224 */ /* 0x000fce00078e02ff */
.L_x_224:
[----:B------:R-:W-:Y:S05]  /*5710*/  BSYNC B1 ;  /* 0x0000000000017941 */ /* 0x000fea0003800000 */
.L_x_223:
[----:B------:R-:W-:Y:S01]  /*5720*/  @!P1 IMAD R3, R24, R217, R226 ;  /* 0x000000d918039224 */ /* 0x000fe200078e02e2 */
[----:B------:R-:W-:Y:S01]  /*5730*/  BSSY B1, `(.L_x_225) ;  /* 0x0000007000017945 */ /* 0x000fe20003800000 */
[----:B------:R-:W-:-:S03]  /*5740*/  IMAD.IADD R224, R23, 0x1, R225 ;  /* 0x0000000117e07824 */ /* 0x000fc600078e02e1 */
[----:B------:R2:W-:Y:S01]  /*5750*/  @!P1 STG.E.U8 desc[UR36][R14.64], R3 ;  /* 0x000000030e009986 */ /* 0x0005e2000c101124 */
[----:B------:R-:W-:Y:S05]  /*5760*/  @P5 BRA `(.L_x_226) ;  /* 0x00000000000c5947 */ /* 0x000fea0003800000 */
[----:B------:R-:W2:Y:S02]  /*5770*/  LDG.E.U8 R218, desc[UR36][R8.64+0x1] ;  /* 0x0000012408da7981 */ /* 0x000ea4000c1e1100 */
[----:B--2---:R-:W-:-:S05]  /*5780*/  PRMT R3, R218, 0x8880, RZ ;  /* 0x00008880da037816 */ /* 0x004fca00000000ff */
[----:B------:R-:W-:-:S07]  /*5790*/  IMAD R226, R3, R216, RZ ;  /* 0x000000d803e27224 */ /* 0x000fce00078e02ff */
.L_x_226:
[----:B------:R-:W-:Y:S05]  /*57a0*/  BSYNC B1 ;  /* 0x0000000000017941 */ /* 0x000fea0003800000 */
.L_x_225:
[----:B------:R-:W-:Y:S01]  /*57b0*/  ISETP.LT.OR P1, PT, R219, 0x1, !P0 ;  /* 0x00000001db00780c */ /* 0x000fe20004721670 */
[----:B------:R-:W-:Y:S01]  /*57c0*/  @!P5 IMAD R25, R25, R217, R226 ;  /* 0x000000d91919d224 */ /* 0x000fe200078e02e2 */
[----:B------:R-:W-:Y:S01]  /*57d0*/  BSSY B1, `(.L_x_227) ;  /* 0x000000a000017945 */ /* 0x000fe20003800000 */
[----:B------:R-:W-:Y:S02]  /*57e0*/  IADD3.X R5, R223, R7, R224, P4, P3 ;  /* 0x00000007df057210 */ /* 0x000fe400027e64e0 */
[C---:B------:R-:W-:Y:S01]  /*57f0*/  ISETP.LT.OR P4, PT, R219.reuse, 0x2, !P0 ;  /* 0x00000002db00780c */ /* 0x040fe20004781670 */
[----:B------:R0:W-:Y:S01]  /*5800*/  @!P5 STG.E.U8 desc[UR36][R14.64+0x1], R25 ;  /* 0x000001190e00d986 */ /* 0x0001e2000c101124 */
[C---:B------:R-:W-:Y:S02]  /*5810*/  ISETP.LT.OR P5, PT, R219.reuse, 0x9, !P2 ;  /* 0x00000009db00780c */ /* 0x040fe400057a1670 */
[----:B------:R-:W-:-:S04]  /*5820*/  ISETP.LT.OR P3, PT, R219, 0xa, !P2 ;  /* 0x0000000adb00780c */ /* 0x000fc80005761670 */
[----:B------:R-:W-:Y:S09]  /*5830*/  @P1 BRA `(.L_x_228) ;  /* 0x00000000000c1947 */ /* 0x000ff20003800000 */
[----:B------:R-:W2:Y:S02]  /*5840*/  LDG.E.U8 R218, desc[UR36][R4.64] ;  /* 0x0000002404da7981 */ /* 0x000ea4000c1e1100 */
[----:B--2---:R-:W-:-:S05]  /*5850*/  PRMT R3, R218, 0x8880, RZ ;  /* 0x00008880da037816 */ /* 0x004fca00000000ff */
[----:B------:R-:W-:-:S07]  /*5860*/  IMAD R226, R3, R216, RZ ;  /* 0x000000d803e27224 */ /* 0x000fce00078e02ff */
.L_x_228:
[----:B------:R-:W-:Y:S05]  /*5870*/  BSYNC B1 ;  /* 0x0000000000017941 */ /* 0x000fea0003800000 */
.L_x_227:
[----:B--2---:R-:W-:Y:S01]  /*5880*/  @!P1 IMAD R3, R26, R217, R226 ;  /* 0x000000d91a039224 */ /* 0x004fe200078e02e2 */
[----:B------:R-:W-:Y:S04]  /*5890*/  BSSY B1, `(.L_x_229) ;  /* 0x0000006000017945 */ /* 0x000fe80003800000 */
[----:B------:R2:W-:Y:S01]  /*58a0*/  @!P1 STG.E.U8 desc[UR36][R10.64], R3 ;  /* 0x000000030a009986 */ /* 0x0005e2000c101124 */
[----:B------:R-:W-:Y:S05]  /*58b0*/  @P4 BRA `(.L_x_230) ;  /* 0x00000000000c4947 */ /* 0x000fea0003800000 */
[----:B------:R-:W2:Y:S02]  /*58c0*/  LDG.E.U8 R218, desc[UR36][R4.64+0x1] ;  /* 0x0000012404da7981 */ /* 0x000ea4000c1e1100 */
[----:B--2---:R-:W-:-:S05]  /*58d0*/  PRMT R3, R218, 0x8880, RZ ;  /* 0x00008880da037816 */ /* 0x004fca00000000ff */
[----:B------:R-:W-:-:S07]  /*58e0*/  IMAD R226, R3, R216, RZ ;  /* 0x000000d803e27224 */ /* 0x000fce00078e02ff */
.L_x_230:
[----:B------:R-:W-:Y:S05]  /*58f0*/  BSYNC B1 ;  /* 0x0000000000017941 */ /* 0x000fea0003800000 */
.L_x_229:
[----:B------:R-:W-:Y:S01]  /*5900*/  @!P4 IMAD R27, R27, R217, R226 ;  /* 0x000000d91b1bc224 */ /* 0x000fe200078e02e2 */
[----:B------:R-:W-:Y:S04]  /*5910*/  BSSY B1, `(.L_x_231) ;  /* 0x0000006000017945 */ /* 0x000fe80003800000 */
[----:B------:R0:W-:Y:S01]  /*5920*/  @!P4 STG.E.U8 desc[UR36][R10.64+0x1], R27 ;  /* 0x0000011b0a00c986 */ /* 0x0001e2000c101124 */
[----:B------:R-:W-:Y:S05]  /*5930*/  @P5 BRA `(.L_x_232) ;  /* 0x00000000000c5947 */ /* 0x000fea0003800000 */
[----:B------:R-:W2:Y:S02]  /*5940*/  LDG.E.U8 R218, desc[UR36][R8.64+0x8] ;  /* 0x0000082408da7981 */ /* 0x000ea4000c1e1100 */
[----:B--2---:R-:W-:-:S05]  /*5950*/  PRMT R3, R218, 0x8880, RZ ;  /* 0x00008880da037816 */ /* 0x004fca00000000ff */
[----:B------:R-:W-:-:S07]  /*5960*/  IMAD R226, R3, R216, RZ ;  /* 0x000000d803e27224 */ /* 0x000fce00078e02ff */
.L_x_232:
[----:B------:R-:W-:Y:S05]  /*5970*/  BSYNC B1 ;  /* 0x0000000000017941 */ /* 0x000fea0003800000 */
.L_x_231:
[----:B--2---:R-:W-:Y:S01]  /*5980*/  @!P5 IMAD R3, R28, R217, R226 ;  /* 0x000000d91c03d224 */ /* 0x004fe200078e02e2 */
[----:B------:R-:W-:Y:S04]  /*5990*/  BSSY B1, `(.L_x_233) ;  /* 0x0000006000017945 */ /* 0x000fe80003800000 */
[----:B------:R2:W-:Y:S01]  /*59a0*/  @!P5 STG.E.U8 desc[UR36][R14.64+0x8], R3 ;  /* 0x000008030e00d986 */ /* 0x0005e2000c101124 */
[----:B------:R-:W-:Y:S05]  /*59b0*/  @P3 BRA `(.L_x_234) ;  /* 0x00000000000c3947 */ /* 0x000fea0003800000 */
[----:B------:R-:W2:Y:S02]  /*59c0*/  LDG.E.U8 R218, desc[UR36][R8.64+0x9] ;  /* 0x0000092408da7981 */ /* 0x000ea4000c1e1100 */
[----:B--2---:R-:W-:-:S05]  /*59d0*/  PRMT R3, R218, 0x8880, RZ ;  /* 0x00008880da037816 */ /* 0x004fca00000000ff */
[----:B------:R-:W-:-:S07]  /*59e0*/  IMAD R226, R3, R216, RZ ;  /* 0x000000d803e27224 */ /* 0x000fce00078e02ff */
.L_x_234:
[----:B------:R-:W-:Y:S05]  /*59f0*/  BSYNC B1 ;  /* 0x0000000000017941 */ /* 0x000fea0003800000 */
.L_x_233:
[----:B------:R-:W-:Y:S01]  /*5a00*/  ISETP.LT.OR P5, PT, R219, 0x9, !P0 ;  /* 0x00000009db00780c */ /* 0x000fe200047a1670 */
[----:B------:R-:W-:Y:S01]  /*5a10*/  @!P3 IMAD R29, R29, R217, R226 ;  /* 0x000000d91d1db224 */ /* 0x000fe200078e02e2 */
        /* <DEDUP_REMOVED lines=9> */
.L_x_236:
[----:B------:R-:W-:Y:S05]  /*5ab0*/  BSYNC B1 ;  /* 0x0000000000017941 */ /* 0x000fea0003800000 */
.L_x_235:
[----:B--2---:R-:W-:Y:S01]  /*5ac0*/  @!P5 IMAD R3, R30, R217, R226 ;  /* 0x000000d91e03d224 */ /* 0x004fe200078e02e2 */
[----:B------:R-:W-:Y:S04]  /*5ad0*/  BSSY B1, `(.L_x_237) ;  /* 0x0000006000017945 */ /* 0x000fe80003800000 */
[----:B------:R2:W-:Y:S01]  /*5ae0*/  @!P5 STG.E.U8 desc[UR36][R10.64+0x8], R3 ;  /* 0x000008030a00d986 */ /* 0x0005e2000c101124 */
[----:B------:R-:W-:Y:S05]  /*5af0*/  @P4 BRA `(.L_x_238) ;  /* 0x00000000000c4947 */ /* 0x000fea0003800000 */
[----:B------:R-:W2:Y:S02]  /*5b00*/  LDG.E.U8 R218, desc[UR36][R4.64+0x9] ;  /* 0x0000092404da7981 */ /* 0x000ea4000c1e1100 */
[----:B--2---:R-:W-:-:S05]  /*5b10*/  PRMT R3, R218, 0x8880, RZ ;  /* 0x00008880da037816 */ /* 0x004fca00000000ff */
[----:B------:R-:W-:-:S07]  /*5b20*/  IMAD R226, R3, R216, RZ ;  /* 0x000000d803e27224 */ /* 0x000fce00078e02ff */
.L_x_238:
[----:B------:R-:W-:Y:S05]  /*5b30*/  BSYNC B1 ;  /* 0x0000000000017941 */ /* 0x000fea0003800000 */
.L_x_237:
[----:B------:R-:W-:Y:S01]  /*5b40*/  @!P4 IMAD R31, R31, R217, R226 ;  /* 0x000000d91f1fc224 */ /* 0x000fe200078e02e2 */
[----:B------:R-:W-:Y:S04]  /*5b50*/  BSSY B1, `(.L_x_239) ;  /* 0x0000006000017945 */ /* 0x000fe80003800000 */
[----:B------:R0:W-:Y:S01]  /*5b60*/  @!P4 STG.E.U8 desc[UR36][R10.64+0x9], R31 ;  /* 0x0000091f0a00c986 */ /* 0x0001e2000c101124 */
[----:B------:R-:W-:Y:S05]  /*5b70*/  @P3 BRA `(.L_x_240) ;  /* 0x00000000000c3947 */ /* 0x000fea0003800000 */
[----:B------:R-:W2:Y:S02]  /*5b80*/  LDG.E.U8 R218, desc[UR36][R8.64+0x10] ;  /* 0x0000102408da7981 */ /* 0x000ea4000c1e1100 */
[----:B--2---:R-:W-:-:S05]  /*5b90*/  PRMT R3, R218, 0x8880, RZ ;  /* 0x00008880da037816 */ /* 0x004fca00000000ff */
[----:B------:R-:W-:-:S07]  /*5ba0*/  IMAD R226, R3, R216, RZ ;  /* 0x000000d803e27224 */ /* 0x000fce00078e02ff */
.L_x_240:
[----:B------:R-:W-:Y:S05]  /*5bb0*/  BSYNC B1 ;  /* 0x0000000000017941 */ /* 0x000fea0003800000 */
.L_x_239:
[----:B--2---:R-:W-:Y:S01]  /*5bc0*/  @!P3 IMAD R3, R32, R217, R226 ;  /* 0x000000d92003b224 */ /* 0x004fe200078e02e2 */
[----:B------:R-:W-:Y:S04]  /*5bd0*/  BSSY B1, `(.L_x_241) ;  /* 0x0000006000017945 */ /* 0x000fe80003800000 */
[----:B------:R2:W-:Y:S01]  /*5be0*/  @!P3 STG.E.U8 desc[UR36][R14.64+0x10], R3 ;  /* 0x000010030e00b986 */ /* 0x0005e2000c101124 */
[----:B------:R-:W-:Y:S05]  /*5bf0*/  @P1 BRA `(.L_x_242) ;  /* 0x00000000000c1947 */ /* 0x000fea0003800000 */
[----:B------:R-:W2:Y:S02]  /*5c00*/  LDG.E.U8 R218, desc[UR36][R8.64+0x11] ;  /* 0x0000112408da7981 */ /* 0x000ea4000c1e1100 */
[----:B--2---:R-:W-:-:S05]  /*5c10*/  PRMT R3, R218, 0x8880, RZ ;  /* 0x00008880da037816 */ /* 0x004fca00000000ff */
[----:B------:R-:W-:-:S07]  /*5c20*/  IMAD R226, R3, R216, RZ ;  /* 0x000000d803e27224 */ /* 0x000fce00078e02ff */
.L_x_242:
[----:B------:R-:W-:Y:S05]  /*5c30*/  BSYNC B1 ;  /* 0x0000000000017941 */ /* 0x000fea0003800000 */
.L_x_241:
        /* <DEDUP_REMOVED lines=11> */
.L_x_244:
[----:B------:R-:W-:Y:S05]  /*5cf0*/  BSYNC B1 ;  /* 0x0000000000017941 */ /* 0x000fea0003800000 */
.L_x_243:
[----:B--2---:R-:W-:Y:S01]  /*5d00*/  @!P4 IMAD R3, R34, R217, R226 ;  /* 0x000000d92203c224 */ /* 0x004fe200078e02e2 */
[----:B------:R-:W-:Y:S04]  /*5d10*/  BSSY B1, `(.L_x_245) ;  /* 0x0000006000017945 */ /* 0x000fe80003800000 */
[----:B------:R2:W-:Y:S01]  /*5d20*/  @!P4 STG.E.U8 desc[UR36][R10.64+0x10], R3 ;  /* 0x000010030a00c986 */ /* 0x0005e2000c101124 */
[----:B------:R-:W-:Y:S05]  /*5d30*/  @P3 BRA `(.L_x_246) ;  /* 0x00000000000c3947 */ /* 0x000fea0003800000 */
[----:B------:R-:W2:Y:S02]  /*5d40*/  LDG.E.U8 R218, desc[UR36][R4.64+0x11] ;  /* 0x0000112404da7981 */ /* 0x000ea4000c1e1100 */
[----:B--2---:R-:W-:-:S05]  /*5d50*/  PRMT R3, R218, 0x8880, RZ ;  /* 0x00008880da037816 */ /* 0x004fca00000000ff */
[----:B------:R-:W-:-:S07]  /*5d60*/  IMAD R226, R3, R216, RZ ;  /* 0x000000d803e27224 */ /* 0x000fce00078e02ff */
.L_x_246:
[----:B------:R-:W-:Y:S05]  /*5d70*/  BSYNC B1 ;  /* 0x0000000000017941 */ /* 0x000fea0003800000 */
.L_x_245:
[----:B------:R-:W-:Y:S01]  /*5d80*/  @!P3 IMAD R35, R35, R217, R226 ;  /* 0x000000d92323b224 */ /* 0x000fe200078e02e2 */
[----:B------:R-:W-:Y:S04]  /*5d90*/  BSSY B1, `(.L_x_247) ;  /* 0x0000006000017945 */ /* 0x000fe80003800000 */
[----:B------:R0:W-:Y:S01]  /*5da0*/  @!P3 STG.E.U8 desc[UR36][R10.64+0x11], R35 ;  /* 0x000011230a00b986 */ /* 0x0001e2000c101124 */
[----:B------:R-:W-:Y:S05]  /*5db0*/  @P5 BRA `(.L_x_248) ;  /* 0x00000000000c5947 */ /* 0x000fea0003800000 */
[----:B------:R-:W2:Y:S02]  /*5dc0*/  LDG.E.U8 R218, desc[UR36][R8.64+0x18] ;  /* 0x0000182408da7981 */ /* 0x000ea4000c1e1100 */
[----:B--2---:R-:W-:-:S05]  /*5dd0*/  PRMT R3, R218, 0x8880, RZ ;  /* 0x00008880da037816 */ /* 0x004fca00000000ff */
[----:B------:R-:W-:-:S07]  /*5de0*/  IMAD R226, R3, R216, RZ ;  /* 0x000000d803e27224 */ /* 0x000fce00078e02ff */
.L_x_248:
[----:B------:R-:W-:Y:S05]  /*5df0*/  BSYNC B1 ;  /* 0x0000000000017941 */ /* 0x000fea0003800000 */
.L_x_247:
[----:B--2---:R-:W-:Y:S01]  /*5e00*/  @!P5 IMAD R3, R36, R217, R226 ;  /* 0x000000d92403d224 */ /* 0x004fe200078e02e2 */
[----:B------:R-:W-:Y:S04]  /*5e10*/  BSSY B1, `(.L_x_249) ;  /* 0x0000006000017945 */ /* 0x000fe80003800000 */
[----:B------:R2:W-:Y:S01]  /*5e20*/  @!P5 STG.E.U8 desc[UR36][R14.64+0x18], R3 ;  /* 0x000018030e00d986 */ /* 0x0005e2000c101124 */
[----:B------:R-:W-:Y:S05]  /*5e30*/  @P1 BRA `(.L_x_250) ;  /* 0x00000000000c1947 */ /* 0x000fea0003800000 */
[----:B------:R-:W2:Y:S02]  /*5e40*/  LDG.E.U8 R218, desc[UR36][R8.64+0x19] ;  /* 0x0000192408da7981 */ /* 0x000ea4000c1e1100 */
[----:B--2---:R-:W-:-:S05]  /*5e50*/  PRMT R3, R218, 0x8880, RZ ;  /* 0x00008880da037816 */ /* 0x004fca00000000ff */
[----:B------:R-:W-:-:S07]  /*5e60*/  IMAD R226, R3, R216, RZ ;  /* 0x000000d803e27224 */ /* 0x000fce00078e02ff */
.L_x_250:
[----:B------:R-:W-:Y:S05]  /*5e70*/  BSYNC B1 ;  /* 0x0000000000017941 */ /* 0x000fea0003800000 */
.L_x_249:
        /* <DEDUP_REMOVED lines=11> */
.L_x_252:
[----:B------:R-:W-:Y:S05]  /*5f30*/  BSYNC B1 ;  /* 0x0000000000017941 */ /* 0x000fea0003800000 */
.L_x_251:
[----:B--2---:R-:W-:Y:S01]  /*5f40*/  @!P4 IMAD R3, R38, R217, R226 ;  /* 0x000000d92603c224 */ /* 0x004fe200078e02e2 */
[----:B------:R-:W-:Y:S04]  /*5f50*/  BSSY B1, `(.L_x_253) ;  /* 0x0000006000017945 */ /* 0x000fe80003800000 */
[----:B------:R2:W-:Y:S01]  /*5f60*/  @!P4 STG.E.U8 desc[UR36][R10.64+0x18], R3 ;  /* 0x000018030a00c986 */ /* 0x0005e2000c101124 */
[----:B------:R-:W-:Y:S05]  /*5f70*/  @P3 BRA `(.L_x_254) ;  /* 0x00000000000c3947 */ /* 0x000fea0003800000 */
[----:B------:R-:W2:Y:S02]  /*5f80*/  LDG.E.U8 R218, desc[UR36][R4.64+0x19] ;  /* 0x0000192404da7981 */ /* 0x000ea4000c1e1100 */
[----:B--2---:R-:W-:-:S05]  /*5f90*/  PRMT R3, R218, 0x8880, RZ ;  /* 0x00008880da037816 */ /* 0x004fca00000000ff */
[----:B------:R-:W-:-:S07]  /*5fa0*/  IMAD R226, R3, R216, RZ ;  /* 0x000000d803e27224 */ /* 0x000fce00078e02ff */
.L_x_254:
[----:B------:R-:W-:Y:S05]  /*5fb0*/  BSYNC B1 ;  /* 0x0000000000017941 */ /* 0x000fea0003800000 */
.L_x_253:
[----:B------:R-:W-:Y:S01]  /*5fc0*/  @!P3 IMAD R39, R39, R217, R226 ;  /* 0x000000d92727b224 */ /* 0x000fe200078e02e2 */
[----:B------:R-:W-:Y:S04]  /*5fd0*/  BSSY B1, `(.L_x_255) ;  /* 0x0000006000017945 */ /* 0x000fe80003800000 */
[----:B------:R0:W-:Y:S01]  /*5fe0*/  @!P3 STG.E.U8 desc[UR36][R10.64+0x19], R39 ;  /* 0x000019270a00b986 */ /* 0x0001e2000c101124 */
[----:B------:R-:W-:Y:S05]  /*5ff0*/  @P5 BRA `(.L_x_256) ;  /* 0x00000000000c5947 */ /* 0x000fea0003800000 */
[----:B------:R-:W2:Y:S02]  /*6000*/  LDG.E.U8 R218, desc[UR36][R8.64+0x20] ;  /* 0x0000202408da7981 */ /* 0x000ea4000c1e1100 */
[----:B--2---:R-:W-:-:S05]  /*6010*/  PRMT R3, R218, 0x8880, RZ ;  /* 0x00008880da037816 */ /* 0x004fca00000000ff */
[----:B------:R-:W-:-:S07]  /*6020*/  IMAD R226, R3, R216, RZ ;  /* 0x000000d803e27224 */ /* 0x000fce00078e02ff */
.L_x_256:
[----:B------:R-:W-:Y:S05]  /*6030*/  BSYNC B1 ;  /* 0x0000000000017941 */ /* 0x000fea0003800000 */
.L_x_255:
[----:B--2---:R-:W-:Y:S01]  /*6040*/  @!P5 IMAD R3, R40, R217, R226 ;  /* 0x000000d92803d224 */ /* 0x004fe200078e02e2 */
[----:B------:R-:W-:Y:S04]  /*6050*/  BSSY B1, `(.L_x_257) ;  /* 0x0000006000017945 */ /* 0x000fe80003800000 */
[----:B------:R2:W-:Y:S01]  /*6060*/  @!P5 STG.E.U8 desc[UR36][R14.64+0x20], R3 ;  /* 0x000020030e00d986 */ /* 0x0005e2000c101124 */
[----:B------:R-:W-:Y:S05]  /*6070*/  @P1 BRA `(.L_x_258) ;  /* 0x00000000000c1947 */ /* 0x000fea0003800000 */
[----:B------:R-:W2:Y:S02]  /*6080*/  LDG.E.U8 R218, desc[UR36][R8.64+0x21] ;  /* 0x0000212408da7981 */ /* 0x000ea4000c1e1100 */
[----:B--2---:R-:W-:-:S05]  /*6090*/  PRMT R3, R218, 0x8880, RZ ;  /* 0x00008880da037816 */ /* 0x004fca00000000ff */
[----:B------:R-:W-:-:S07]  /*60a0*/  IMAD R226, R3, R216, RZ ;  /* 0x000000d803e27224 */ /* 0x000fce00078e02ff */
.L_x_258:
[----:B------:R-:W-:Y:S05]  /*60b0*/  BSYNC B1 ;  /* 0x0000000000017941 */ /* 0x000fea0003800000 */
.L_x_257:
        /* <DEDUP_REMOVED lines=11> */
.L_x_260:
[----:B------:R-:W-:Y:S05]  /*6170*/  BSYNC B1 ;  /* 0x0000000000017941 */ /* 0x000fea0003800000 */
.L_x_259:
[----:B--2---:R-:W-:Y:S01]  /*6180*/  @!P4 IMAD R3, R42, R217, R226 ;  /* 0x000000d92a03c224 */ /* 0x004fe200078e02e2 */
[----:B------:R-:W-:Y:S04]  /*6190*/  BSSY B1, `(.L_x_261) ;  /* 0x0000006000017945 */ /* 0x000fe80003800000 */
[----:B------:R2:W-:Y:S01]  /*61a0*/  @!P4 STG.E.U8 desc[UR36][R10.64+0x20], R3 ;  /* 0x000020030a00c986 */ /* 0x0005e2000c101124 */
[----:B------:R-:W-:Y:S05]  /*61b0*/  @P3 BRA `(.L_x_262) ;  /* 0x00000000000c3947 */ /* 0x000fea0003800000 */
[----:B------:R-:W2:Y:S02]  /*61c0*/  LDG.E.U8 R218, desc[UR36][R4.64+0x21] ;  /* 0x0000212404da7981 */ /* 0x000ea4000c1e1100 */
[----:B--2---:R-:W-:-:S05]  /*61d0*/  PRMT R3, R218, 0x8880, RZ ;  /* 0x00008880da037816 */ /* 0x004fca00000000ff */
[----:B------:R-:W-:-:S07]  /*61e0*/  IMAD R226, R3, R216, RZ ;  /* 0x000000d803e27224 */ /* 0x000fce00078e02ff */
.L_x_262:
[----:B------:R-:W-:Y:S05]  /*61f0*/  BSYNC B1 ;  /* 0x0000000000017941 */ /* 0x000fea0003800000 */
.L_x_261:
[----:B------:R-:W-:Y:S01]  /*6200*/  @!P3 IMAD R43, R43, R217, R226 ;  /* 0x000000d92b2bb224 */ /* 0x000fe200078e02e2 */
[----:B------:R-:W-:Y:S04]  /*6210*/  BSSY B1, `(.L_x_263) ;  /* 0x0000006000017945 */ /* 0x000fe80003800000 */
[----:B------:R0:W-:Y:S01]  /*6220*/  @!P3 STG.E.U8 desc[UR36][R10.64+0x21], R43 ;  /* 0x0000212b0a00b986 */ /* 0x0001e2000c101124 */
[----:B------:R-:W-:Y:S05]  /*6230*/  @P5 BRA `(.L_x_264) ;  /* 0x00000000000c5947 */ /* 0x000fea0003800000 */
[----:B------:R-:W2:Y:S02]  /*6240*/  LDG.E.U8 R218, desc[UR36][R8.64+0x28] ;  /* 0x0000282408da7981 */ /* 0x000ea4000c1e1100 */
[----:B--2---:R-:W-:-:S05]  /*6250*/  PRMT R3, R218, 0x8880, RZ ;  /* 0x00008880da037816 */ /* 0x004fca00000000ff */
[----:B------:R-:W-:-:S07]  /*6260*/  IMAD R226, R3, R216, RZ ;  /* 0x000000d803e27224 */ /* 0x000fce00078e02ff */
.L_x_264:
[----:B------:R-:W-:Y:S05]  /*6270*/  BSYNC B1 ;  /* 0x0000000000017941 */ /* 0x000fea0003800000 */
.L_x_263:
[----:B--2---:R-:W-:Y:S01]  /*6280*/  @!P5 IMAD R3, R44, R217, R226 ;  /* 0x000000d92c03d224 */ /* 0x004fe200078e02e2 */
[----:B------:R-:W-:Y:S04]  /*6290*/  BSSY B1, `(.L_x_265) ;  /* 0x0000006000017945 */ /* 0x000fe80003800000 */
[----:B------:R2:W-:Y:S01]  /*62a0*/  @!P5 STG.E.U8 desc[UR36][R14.64+0x28], R3 ;  /* 0x000028030e00d986 */ /* 0x0005e2000c101124 */
[----:B------:R-:W-:Y:S05]  /*62b0*/  @P1 BRA `(.L_x_266) ;  /* 0x00000000000c1947 */ /* 0x000fea0003800000 */
[----:B------:R-:W2:Y:S02]  /*62c0*/  LDG.E.U8 R218, desc[UR36][R8.64+0x29] ;  /* 0x0000292408da7981 */ /* 0x000ea4000c1e1100 */
[----:B--2---:R-:W-:-:S05]  /*62d0*/  PRMT R3, R218, 0x8880, RZ ;  /* 0x00008880da037816 */ /* 0x004fca00000000ff */
[----:B------:R-:W-:-:S07]  /*62e0*/  IMAD R226, R3, R216, RZ ;  /* 0x000000d803e27224 */ /* 0x000fce00078e02ff */
.L_x_266:
[----:B------:R-:W-:Y:S05]  /*62f0*/  BSYNC B1 ;  /* 0x0000000000017941 */ /* 0x000fea0003800000 */
.L_x_265:
        /* <DEDUP_REMOVED lines=11> */
.L_x_268:
[----:B------:R-:W-:Y:S05]  /*63b0*/  BSYNC B1 ;  /* 0x0000000000017941 */ /* 0x000fea0003800000 */
.L_x_267:
[----:B--2---:R-:W-:Y:S01]  /*63c0*/  @!P4 IMAD R3, R46, R217, R226 ;  /* 0x000000d92e03c224 */ /* 0x004fe200078e02e2 */
[----:B------:R-:W-:Y:S04]  /*63d0*/  BSSY B1, `(.L_x_269) ;  /* 0x0000006000017945 */ /* 0x000fe80003800000 */
[----:B------:R2:W-:Y:S01]  /*63e0*/  @!P4 STG.E.U8 desc[UR36][R10.64+0x28], R3 ;  /* 0x000028030a00c986 */ /* 0x0005e2000c101124 */
[----:B------:R-:W-:Y:S05]  /*63f0*/  @P3 BRA `(.L_x_270) ;  /* 0x00000000000c3947 */ /* 0x000fea0003800000 */
[----:B------:R-:W2:Y:S02]  /*6400*/  LDG.E.U8 R218, desc[UR36][R4.64+0x29] ;  /* 0x0000292404da7981 */ /* 0x000ea4000c1e1100 */
[----:B--2---:R-:W-:-:S05]  /*6410*/  PRMT R3, R218, 0x8880, RZ ;  /* 0x00008880da037816 */ /* 0x004fca00000000ff */
[----:B------:R-:W-:-:S07]  /*6420*/  IMAD R226, R3, R216, RZ ;  /* 0x000000d803e27224 */ /* 0x000fce00078e02ff */
.L_x_270:
[----:B------:R-:W-:Y:S05]  /*6430*/  BSYNC B1 ;  /* 0x0000000000017941 */ /* 0x000fea0003800000 */
.L_x_269:
[----:B------:R-:W-:Y:S01]  /*6440*/  @!P3 IMAD R47, R47, R217, R226 ;  /* 0x000000d92f2fb224 */ /* 0x000fe200078e02e2 */
[----:B------:R-:W-:Y:S04]  /*6450*/  BSSY B1, `(.L_x_271) ;  /* 0x0000006000017945 */ /* 0x000fe80003800000 */
[----:B------:R0:W-:Y:S01]  /*6460*/  @!P3 STG.E.U8 desc[UR36][R10.64+0x29], R47 ;  /* 0x0000292f0a00b986 */ /* 0x0001e2000c101124 */
[----:B------:R-:W-:Y:S05]  /*6470*/  @P5 BRA `(.L_x_272) ;  /* 0x00000000000c5947 */ /* 0x000fea0003800000 */
[----:B------:R-:W2:Y:S02]  /*6480*/  LDG.E.U8 R218, desc[UR36][R8.64+0x30] ;  /* 0x0000302408da7981 */ /* 0x000ea4000c1e1100 */
[----:B--2---:R-:W-:-:S05]  /*6490*/  PRMT R3, R218, 0x8880, RZ ;  /* 0x00008880da037816 */ /* 0x004fca00000000ff */
[----:B------:R-:W-:-:S07]  /*64a0*/  IMAD R226, R3, R216, RZ ;  /* 0x000000d803e27224 */ /* 0x000fce00078e02ff */
.L_x_272:
[----:B------:R-:W-:Y:S05]  /*64b0*/  BSYNC B1 ;  /* 0x0000000000017941 */ /* 0x000fea0003800000 */
.L_x_271:
[----:B--2---:R-:W-:Y:S01]  /*64c0*/  @!P5 IMAD R3, R48, R217, R226 ;  /* 0x000000d93003d224 */ /* 0x004fe200078e02e2 */
[----:B------:R-:W-:Y:S04]  /*64d0*/  BSSY B1, `(.L_x_273) ;  /* 0x0000006000017945 */ /* 0x000fe80003800000 */
[----:B------:R2:W-:Y:S01]  /*64e0*/  @!P5 STG.E.U8 desc[UR36][R14.64+0x30], R3 ;  /* 0x000030030e00d986 */ /* 0x0005e2000c101124 */
[----:B------:R-:W-:Y:S05]  /*64f0*/  @P1 BRA `(.L_x_274) ;  /* 0x00000000000c1947 */ /* 0x000fea0003800000 */
[----:B------:R-:W2:Y:S02]  /*6500*/  LDG.E.U8 R218, desc[UR36][R8.64+0x31] ;  /* 0x0000312408da7981 */ /* 0x000ea4000c1e1100 */
[----:B--2---:R-:W-:-:S05]  /*6510*/  PRMT R3, R218, 0x8880, RZ ;  /* 0x00008880da037816 */ /* 0x004fca00000000ff */
[----:B------:R-:W-:-:S07]  /*6520*/  IMAD R226, R3, R216, RZ ;  /* 0x000000d803e27224 */ /* 0x000fce00078e02ff */
.L_x_274:
[----:B------:R-:W-:Y:S05]  /*6530*/  BSYNC B1 ;  /* 0x0000000000017941 */ /* 0x000fea0003800000 */
.L_x_273:
        /* <DEDUP_REMOVED lines=11> */
.L_x_276:
[----:B------:R-:W-:Y:S05]  /*65f0*/  BSYNC B1 ;  /* 0x0000000000017941 */ /* 0x000fea0003800000 */
.L_x_275:
[----:B--2---:R-:W-:Y:S01]  /*6600*/  @!P4 IMAD R3, R50, R217, R226 ;  /* 0x000000d93203c224 */ /* 0x004fe200078e02e2 */
[----:B------:R-:W-:Y:S04]  /*6610*/  BSSY B1, `(.L_x_277) ;  /* 0x0000006000017945 */ /* 0x000fe80003800000 */
[----:B------:R2:W-:Y:S01]  /*6620*/  @!P4 STG.E.U8 desc[UR36][R10.64+0x30], R3 ;  /* 0x000030030a00c986 */ /* 0x0005e2000c101124 */
[----:B------:R-:W-:Y:S05]  /*6630*/  @P3 BRA `(.L_x_278) ;  /* 0x00000000000c3947 */ /* 0x000fea0003800000 */
[----:B------:R-:W2:Y:S02]  /*6640*/  LDG.E.U8 R218, desc[UR36][R4.64+0x31] ;  /* 0x0000312404da7981 */ /* 0x000ea4000c1e1100 */
[----:B--2---:R-:W-:-:S05]  /*6650*/  PRMT R3, R218, 0x8880, RZ ;  /* 0x00008880da037816 */ /* 0x004fca00000000ff */
[----:B------:R-:W-:-:S07]  /*6660*/  IMAD R226, R3, R216, RZ ;  /* 0x000000d803e27224 */ /* 0x000fce00078e02ff */
.L_x_278:
[----:B------:R-:W-:Y:S05]  /*6670*/  BSYNC B1 ;  /* 0x0000000000017941 */ /* 0x000fea0003800000 */
.L_x_277:
[----:B------:R-:W-:Y:S01]  /*6680*/  @!P3 IMAD R51, R51, R217, R226 ;  /* 0x000000d93333b224 */ /* 0x000fe200078e02e2 */
[----:B------:R-:W-:Y:S04]  /*6690*/  BSSY B1, `(.L_x_279) ;  /* 0x0000006000017945 */ /* 0x000fe80003800000 */
[----:B------:R0:W-:Y:S01]  /*66a0*/  @!P3 STG.E.U8 desc[UR36][R10.64+0x31], R51 ;  /* 0x000031330a00b986 */ /* 0x0001e2000c101124 */
[----:B------:R-:W-:Y:S05]  /*66b0*/  @P5 BRA `(.L_x_280) ;  /* 0x00000000000c5947 */ /* 0x000fea0003800000 */
[----:B------:R-:W2:Y:S02]  /*66c0*/  LDG.E.U8 R218, desc[UR36][R8.64+0x38] ;  /* 0x0000382408da7981 */ /* 0x000ea4000c1e1100 */
[----:B--2---:R-:W-:-:S05]  /*66d0*/  PRMT R3, R218, 0x8880, RZ ;  /* 0x00008880da037816 */ /* 0x004fca00000000ff */
[----:B------:R-:W-:-:S07]  /*66e0*/  IMAD R226, R3, R216, RZ ;  /* 0x000000d803e27224 */ /* 0x000fce00078e02ff */
.L_x_280:
[----:B------:R-:W-:Y:S05]  /*66f0*/  BSYNC B1 ;  /* 0x0000000000017941 */ /* 0x000fea0003800000 */
.L_x_279:
[----:B--2---:R-:W-:Y:S01]  /*6700*/  @!P5 IMAD R3, R52, R217, R226 ;  /* 0x000000d93403d224 */ /* 0x004fe200078e02e2 */
[----:B------:R-:W-:Y:S04]  /*6710*/  BSSY B1, `(.L_x_281) ;  /* 0x0000006000017945 */ /* 0x000fe80003800000 */
[----:B------:R2:W-:Y:S01]  /*6720*/  @!P5 STG.E.U8 desc[UR36][R14.64+0x38], R3 ;  /* 0x000038030e00d986 */ /* 0x0005e2000c101124 */
[----:B------:R-:W-:Y:S05]  /*6730*/  @P1 BRA `(.L_x_282) ;  /* 0x00000000000c1947 */ /* 0x000fea0003800000 */
[----:B------:R-:W2:Y:S02]  /*6740*/  LDG.E.U8 R218, desc[UR36][R8.64+0x39] ;  /* 0x0000392408da7981 */ /* 0x000ea4000c1e1100 */
[----:B--2---:R-:W-:-:S05]  /*6750*/  PRMT R3, R218, 0x8880, RZ ;  /* 0x00008880da037816 */ /* 0x004fca00000000ff */
[----:B------:R-:W-:-:S07]  /*6760*/  IMAD R226, R3, R216, RZ ;  /* 0x000000d803e27224 */ /* 0x000fce00078e02ff */
.L_x_282:
[----:B------:R-:W-:Y:S05]  /*6770*/  BSYNC B1 ;  /* 0x0000000000017941 */ /* 0x000fea0003800000 */
.L_x_281:
        /* <DEDUP_REMOVED lines=11> */
.L_x_284:
[----:B------:R-:W-:Y:S05]  /*6830*/  BSYNC B1 ;  /* 0x0000000000017941 */ /* 0x000fea0003800000 */
.L_x_283:
[----:B--2---:R-:W-:Y:S01]  /*6840*/  @!P4 IMAD R3, R54, R217, R226 ;  /* 0x000000d93603c224 */ /* 0x004fe200078e02e2 */
[----:B------:R-:W-:Y:S04]  /*6850*/  BSSY B1, `(.L_x_285) ;  /* 0x0000006000017945 */ /* 0x000fe80003800000 */
[----:B------:R2:W-:Y:S01]  /*6860*/  @!P4 STG.E.U8 desc[UR36][R10.64+0x38], R3 ;  /* 0x000038030a00c986 */ /* 0x0005e2000c101124 */
[----:B------:R-:W-:Y:S05]  /*6870*/  @P3 BRA `(.L_x_286) ;  /* 0x00000000000c3947 */ /* 0x000fea0003800000 */
[----:B------:R-:W2:Y:S02]  /*6880*/  LDG.E.U8 R218, desc[UR36][R4.64+0x39] ;  /* 0x0000392404da7981 */ /* 0x000ea4000c1e1100 */
[----:B--2---:R-:W-:-:S05]  /*6890*/  PRMT R3, R218, 0x8880, RZ ;  /* 0x00008880da037816 */ /* 0x004fca00000000ff */
[----:B------:R-:W-:-:S07]  /*68a0*/  IMAD R226, R3, R216, RZ ;  /* 0x000000d803e27224 */ /* 0x000fce00078e02ff */
.L_x_286:
[----:B------:R-:W-:Y:S05]  /*68b0*/  BSYNC B1 ;  /* 0x0000000000017941 */ /* 0x000fea0003800000 */
.L_x_285:
[----:B------:R-:W-:Y:S01]  /*68c0*/  @!P3 IMAD R55, R55, R217, R226 ;  /* 0x000000d93737b224 */ /* 0x000fe200078e02e2 */
[----:B------:R-:W-:Y:S04]  /*68d0*/  BSSY B1, `(.L_x_287) ;  /* 0x0000006000017945 */ /* 0x000fe80003800000 */
[----:B------:R0:W-:Y:S01]  /*68e0*/  @!P3 STG.E.U8 desc[UR36][R10.64+0x39], R55 ;  /* 0x000039370a00b986 */ /* 0x0001e2000c101124 */
[----:B------:R-:W-:Y:S05]  /*68f0*/  @P5 BRA `(.L_x_288) ;  /* 0x00000000000c5947 */ /* 0x000fea0003800000 */
[----:B------:R-:W2:Y:S02]  /*6900*/  LDG.E.U8 R218, desc[UR36][R8.64+0x40] ;  /* 0x0000402408da7981 */ /* 0x000ea4000c1e1100 */
[----:B--2---:R-:W-:-:S05]  /*6910*/  PRMT R3, R218, 0x8880, RZ ;  /* 0x00008880da037816 */ /* 0x004fca00000000ff */
[----:B------:R-:W-:-:S07]  /*6920*/  IMAD R226, R3, R216, RZ ;  /* 0x000000d803e27224 */ /* 0x000fce00078e02ff */
.L_x_288:
[----:B------:R-:W-:Y:S05]  /*6930*/  BSYNC B1 ;  /* 0x0000000000017941 */ /* 0x000fea0003800000 */
.L_x_287:
[----:B--2---:R-:W-:Y:S01]  /*6940*/  @!P5 IMAD R3, R56, R217, R226 ;  /* 0x000000d93803d224 */ /* 0x004fe200078e02e2 */
[----:B------:R-:W-:Y:S04]  /*6950*/  BSSY B1, `(.L_x_289) ;  /* 0x0000006000017945 */ /* 0x000fe80003800000 */
[----:B------:R2:W-:Y:S01]  /*6960*/  @!P5 STG.E.U8 desc[UR36][R14.64+0x40], R3 ;  /* 0x000040030e00d986 */ /* 0x0005e2000c101124 */
[----:B------:R-:W-:Y:S05]  /*6970*/  @P1 BRA `(.L_x_290) ;  /* 0x00000000000c1947 */ /* 0x000fea0003800000 */
[----:B------:R-:W2:Y:S02]  /*6980*/  LDG.E.U8 R218, desc[UR36][R8.64+0x41] ;  /* 0x0000412408da7981 */ /* 0x000ea4000c1e1100 */
[----:B--2---:R-:W-:-:S05]  /*6990*/  PRMT R3, R218, 0x8880, RZ ;  /* 0x00008880da037816 */ /* 0x004fca00000000ff */
[----:B------:R-:W-:-:S07]  /*69a0*/  IMAD R226, R3, R216, RZ ;  /* 0x000000d803e27224 */ /* 0x000fce00078e02ff */
.L_x_290:
[----:B------:R-:W-:Y:S05]  /*69b0*/  BSYNC B1 ;  /* 0x0000000000017941 */ /* 0x000fea0003800000 */
.L_x_289:
        /* <DEDUP_REMOVED lines=11> */
.L_x_292:
[----:B------:R-:W-:Y:S05]  /*6a70*/  BSYNC B1 ;  /* 0x0000000000017941 */ /* 0x000fea0003800000 */
.L_x_291:
[----:B--2---:R-:W-:Y:S01]  /*6a80*/  @!P4 IMAD R3, R58, R217, R226 ;  /* 0x000000d93a03c224 */ /* 0x004fe200078e02e2 */
[----:B------:R-:W-:Y:S04]  /*6a90*/  BSSY B1, `(.L_x_293) ;  /* 0x0000006000017945 */ /* 0x000fe80003800000 */
[----:B------:R2:W-:Y:S01]  /*6aa0*/  @!P4 STG.E.U8 desc[UR36][R10.64+0x40], R3 ;  /* 0x000040030a00c986 */ /* 0x0005e2000c101124 */
[----:B------:R-:W-:Y:S05]  /*6ab0*/  @P3 BRA `(.L_x_294) ;  /* 0x00000000000c3947 */ /* 0x000fea0003800000 */
[----:B------:R-:W2:Y:S02]  /*6ac0*/  LDG.E.U8 R218, desc[UR36][R4.64+0x41] ;  /* 0x0000412404da7981 */ /* 0x000ea4000c1e1100 */
[----:B--2---:R-:W-:-:S05]  /*6ad0*/  PRMT R3, R218, 0x8880, RZ ;  /* 0x00008880da037816 */ /* 0x004fca00000000ff */
[----:B------:R-:W-:-:S07]  /*6ae0*/  IMAD R226, R3, R216, RZ ;  /* 0x000000d803e27224 */ /* 0x000fce00078e02ff */
.L_x_294:
[----:B------:R-:W-:Y:S05]  /*6af0*/  BSYNC B1 ;  /* 0x0000000000017941 */ /* 0x000fea0003800000 */
.L_x_293:
[----:B------:R-:W-:Y:S01]  /*6b00*/  @!P3 IMAD R59, R59, R217, R226 ;  /* 0x000000d93b3bb224 */ /* 0x000fe200078e02e2 */
[----:B------:R-:W-:Y:S04]  /*6b10*/  BSSY B1, `(.L_x_295) ;  /* 0x0000006000017945 */ /* 0x000fe80003800000 */
[----:B------:R0:W-:Y:S01]  /*6b20*/  @!P3 STG.E.U8 desc[UR36][R10.64+0x41], R59 ;  /* 0x0000413b0a00b986 */ /* 0x0001e2000c101124 */
[----:B------:R-:W-:Y:S05]  /*6b30*/  @P5 BRA `(.L_x_296) ;  /* 0x00000000000c5947 */ /* 0x000fea0003800000 */
[----:B------:R-:W2:Y:S02]  /*6b40*/  LDG.E.U8 R218, desc[UR36][R8.64+0x48] ;  /* 0x0000482408da7981 */ /* 0x000ea4000c1e1100 */
[----:B--2---:R-:W-:-:S05]  /*6b50*/  PRMT R3, R218, 0x8880, RZ ;  /* 0x00008880da037816 */ /* 0x004fca00000000ff */
[----:B------:R-:W-:-:S07]  /*6b60*/  IMAD R226, R3, R216, RZ ;  /* 0x000000d803e27224 */ /* 0x000fce00078e02ff */
.L_x_296:
[----:B------:R-:W-:Y:S05]  /*6b70*/  BSYNC B1 ;  /* 0x0000000000017941 */ /* 0x000fea0003800000 */
.L_x_295:
[----:B--2---:R-:W-:Y:S01]  /*6b80*/  @!P5 IMAD R3, R60, R217, R226 ;  /* 0x000000d93c03d224 */ /* 0x004fe200078e02e2 */
[----:B------:R-:W-:Y:S04]  /*6b90*/  BSSY B1, `(.L_x_297) ;  /* 0x0000006000017945 */ /* 0x000fe80003800000 */
[----:B------:R2:W-:Y:S01]  /*6ba0*/  @!P5 STG.E.U8 desc[UR36][R14.64+0x48], R3 ;  /* 0x000048030e00d986 */ /* 0x0005e2000c101124 */
[----:B------:R-:W-:Y:S05]  /*6bb0*/  @P1 BRA `(.L_x_298) ;  /* 0x00000000000c1947 */ /* 0x000fea0003800000 */
[----:B------:R-:W2:Y:S02]  /*6bc0*/  LDG.E.U8 R218, desc[UR36][R8.64+0x49] ;  /* 0x0000492408da7981 */ /* 0x000ea4000c1e1100 */
[----:B--2---:R-:W-:-:S05]  /*6bd0*/  PRMT R3, R218, 0x8880, RZ ;  /* 0x00008880da037816 */ /* 0x004fca00000000ff */
[----:B------:R-:W-:-:S07]  /*6be0*/  IMAD R226, R3, R216, RZ ;  /* 0x000000d803e27224 */ /* 0x000fce00078e02ff */
.L_x_298:
[----:B------:R-:W-:Y:S05]  /*6bf0*/  BSYNC B1 ;  /* 0x0000000000017941 */ /* 0x000fea0003800000 */
.L_x_297:
        /* <DEDUP_REMOVED lines=11> */
.L_x_300:
[----:B------:R-:W-:Y:S05]  /*6cb0*/  BSYNC B1 ;  /* 0x0000000000017941 */ /* 0x000fea0003800000 */
.L_x_299:
[----:B--2---:R-:W-:Y:S01]  /*6cc0*/  @!P4 IMAD R3, R62, R217, R226 ;  /* 0x000000d93e03c224 */ /* 0x004fe200078e02e2 */
[----:B------:R-:W-:Y:S04]  /*6cd0*/  BSSY B1, `(.L_x_301) ;  /* 0x0000006000017945 */ /* 0x000fe80003800000 */
[----:B------:R2:W-:Y:S01]  /*6ce0*/  @!P4 STG.E.U8 desc[UR36][R10.64+0x48], R3 ;  /* 0x000048030a00c986 */ /* 0x0005e2000c101124 */
[----:B------:R-:W-:Y:S05]  /*6cf0*/  @P3 BRA `(.L_x_302) ;  /* 0x00000000000c3947 */ /* 0x000fea0003800000 */
[----:B------:R-:W2:Y:S02]  /*6d00*/  LDG.E.U8 R218, desc[UR36][R4.64+0x49] ;  /* 0x0000492404da7981 */ /* 0x000ea4000c1e1100 */
[----:B--2---:R-:W-:-:S05]  /*6d10*/  PRMT R3, R218, 0x8880, RZ ;  /* 0x00008880da037816 */ /* 0x004fca00000000ff */
[----:B------:R-:W-:-:S07]  /*6d20*/  IMAD R226, R3, R216, RZ ;  /* 0x000000d803e27224 */ /* 0x000fce00078e02ff */
.L_x_302:
[----:B------:R-:W-:Y:S05]  /*6d30*/  BSYNC B1 ;  /* 0x0000000000017941 */ /* 0x000fea0003800000 */
.L_x_301:
[----:B------:R-:W-:Y:S01]  /*6d40*/  @!P3 IMAD R63, R63, R217, R226 ;  /* 0x000000d93f3fb224 */ /* 0x000fe200078e02e2 */
[----:B------:R-:W-:Y:S04]  /*6d50*/  BSSY B1, `(.L_x_303) ;  /* 0x0000006000017945 */ /* 0x000fe80003800000 */
[----:B------:R0:W-:Y:S01]  /*6d60*/  @!P3 STG.E.U8 desc[UR36][R10.64+0x49], R63 ;  /* 0x0000493f0a00b986 */ /* 0x0001e2000c101124 */
[----:B------:R-:W-:Y:S05]  /*6d70*/  @P5 BRA `(.L_x_304) ;  /* 0x00000000000c5947 */ /* 0x000fea0003800000 */
[----:B------:R-:W2:Y:S02]  /*6d80*/  LDG.E.U8 R218, desc[UR36][R8.64+0x50] ;  /* 0x0000502408da7981 */ /* 0x000ea4000c1e1100 */
[----:B--2---:R-:W-:-:S05]  /*6d90*/  PRMT R3, R218, 0x8880, RZ ;  /* 0x00008880da037816 */ /* 0x004fca00000000ff */
[----:B------:R-:W-:-:S07]  /*6da0*/  IMAD R226, R3, R216, RZ ;  /* 0x000000d803e27224 */ /* 0x000fce00078e02ff */
.L_x_304:
[----:B------:R-:W-:Y:S05]  /*6db0*/  BSYNC B1 ;  /* 0x0000000000017941 */ /* 0x000fea0003800000 */
.L_x_303:
[----:B--2---:R-:W-:Y:S01]  /*6dc0*/  @!P5 IMAD R3, R64, R217, R226 ;  /* 0x000000d94003d224 */ /* 0x004fe200078e02e2 */
[----:B------:R-:W-:Y:S04]  /*6dd0*/  BSSY B1, `(.L_x_305) ;  /* 0x0000006000017945 */ /* 0x000fe80003800000 */
[----:B------:R2:W-:Y:S01]  /*6de0*/  @!P5 STG.E.U8 desc[UR36][R14.64+0x50], R3 ;  /* 0x000050030e00d986 */ /* 0x0005e2000c101124 */
[----:B------:R-:W-:Y:S05]  /*6df0*/  @P1 BRA `(.L_x_306) ;  /* 0x00000000000c1947 */ /* 0x000fea0003800000 */
[----:B------:R-:W2:Y:S02]  /*6e00*/  LDG.E.U8 R218, desc[UR36][R8.64+0x51] ;  /* 0x0000512408da7981 */ /* 0x000ea4000c1e1100 */
[----:B--2---:R-:W-:-:S05]  /*6e10*/  PRMT R3, R218, 0x8880, RZ ;  /* 0x00008880da037816 */ /* 0x004fca00000000ff */
[----:B------:R-:W-:-:S07]  /*6e20*/  IMAD R226, R3, R216, RZ ;  /* 0x000000d803e27224 */ /* 0x000fce00078e02ff */
.L_x_306:
[----:B------:R-:W-:Y:S05]  /*6e30*/  BSYNC B1 ;  /* 0x0000000000017941 */ /* 0x000fea0003800000 */
.L_x_305:
        /* <DEDUP_REMOVED lines=11> */
.L_x_308:
[----:B------:R-:W-:Y:S05]  /*6ef0*/  BSYNC B1 ;  /* 0x0000000000017941 */ /* 0x000fea0003800000 */
.L_x_307:
[----:B--2---:R-:W-:Y:S01]  /*6f00*/  @!P4 IMAD R3, R66, R217, R226 ;  /* 0x000000d94203c224 */ /* 0x004fe200078e02e2 */
[----:B------:R-:W-:Y:S04]  /*6f10*/  BSSY B1, `(.L_x_309) ;  /* 0x0000006000017945 */ /* 0x000fe80003800000 */
[----:B------:R2:W-:Y:S01]  /*6f20*/  @!P4 STG.E.U8 desc[UR36][R10.64+0x50], R3 ;  /* 0x000050030a00c986 */ /* 0x0005e2000c101124 */
[----:B------:R-:W-:Y:S05]  /*6f30*/  @P3 BRA `(.L_x_310) ;  /* 0x00000000000c3947 */ /* 0x000fea0003800000 */
[----:B------:R-:W2:Y:S02]  /*6f40*/  LDG.E.U8 R218, desc[UR36][R4.64+0x51] ;  /* 0x0000512404da7981 */ /* 0x000ea4000c1e1100 */
[----:B--2---:R-:W-:-:S05]  /*6f50*/  PRMT R3, R218, 0x8880, RZ ;  /* 0x00008880da037816 */ /* 0x004fca00000000ff */
[----:B------:R-:W-:-:S07]  /*6f60*/  IMAD R226, R3, R216, RZ ;  /* 0x000000d803e27224 */ /* 0x000fce00078e02ff */
.L_x_310:
[----:B------:R-:W-:Y:S05]  /*6f70*/  BSYNC B1 ;  /* 0x0000000000017941 */ /* 0x000fea0003800000 */
.L_x_309:
[----:B------:R-:W-:Y:S01]  /*6f80*/  @!P3 IMAD R67, R67, R217, R226 ;  /* 0x000000d94343b224 */ /* 0x000fe200078e02e2 */
[----:B------:R-:W-:Y:S04]  /*6f90*/  BSSY B1, `(.L_x_311) ;  /* 0x0000006000017945 */ /* 0x000fe80003800000 */
[----:B------:R0:W-:Y:S01]  /*6fa0*/  @!P3 STG.E.U8 desc[UR36][R10.64+0x51], R67 ;  /* 0x000051430a00b986 */ /* 0x0001e2000c101124 */
[----:B------:R-:W-:Y:S05]  /*6fb0*/  @P5 BRA `(.L_x_312) ;  /* 0x00000000000c5947 */ /* 0x000fea0003800000 */
[----:B------:R-:W2:Y:S02]  /*6fc0*/  LDG.E.U8 R218, desc[UR36][R8.64+0x58] ;  /* 0x0000582408da7981 */ /* 0x000ea4000c1e1100 */
[----:B--2---:R-:W-:-:S05]  /*6fd0*/  PRMT R3, R218, 0x8880, RZ ;  /* 0x00008880da037816 */ /* 0x004fca00000000ff */
[----:B------:R-:W-:-:S07]  /*6fe0*/  IMAD R226, R3, R216, RZ ;  /* 0x000000d803e27224 */ /* 0x000fce00078e02ff */
.L_x_312:
[----:B------:R-:W-:Y:S05]  /*6ff0*/  BSYNC B1 ;  /* 0x0000000000017941 */ /* 0x000fea0003800000 */
.L_x_311:
[----:B--2---:R-:W-:Y:S01]  /*7000*/  @!P5 IMAD R3, R68, R217, R226 ;  /* 0x000000d94403d224 */ /* 0x004fe200078e02e2 */
[----:B------:R-:W-:Y:S04]  /*7010*/  BSSY B1, `(.L_x_313) ;  /* 0x0000006000017945 */ /* 0x000fe80003800000 */
[----:B------:R2:W-:Y:S01]  /*7020*/  @!P5 STG.E.U8 desc[UR36][R14.64+0x58], R3 ;  /* 0x000058030e00d986 */ /* 0x0005e2000c101124 */
[----:B------:R-:W-:Y:S05]  /*7030*/  @P1 BRA `(.L_x_314) ;  /* 0x00000000000c1947 */ /* 0x000fea0003800000 */
[----:B------:R-:W2:Y:S02]  /*7040*/  LDG.E.U8 R218, desc[UR36][R8.64+0x59] ;  /* 0x0000592408da7981 */ /* 0x000ea4000c1e1100 */
[----:B--2---:R-:W-:-:S05]  /*7050*/  PRMT R3, R218, 0x8880, RZ ;  /* 0x00008880da037816 */ /* 0x004fca00000000ff */
[----:B------:R-:W-:-:S07]  /*7060*/  IMAD R226, R3, R216, RZ ;  /* 0x000000d803e27224 */ /* 0x000fce00078e02ff */
.L_x_314:
[----:B------:R-:W-:Y:S05]  /*7070*/  BSYNC B1 ;  /* 0x0000000000017941 */ /* 0x000fea0003800000 */
.L_x_313:
        /* <DEDUP_REMOVED lines=11> */
.L_x_316:
[----:B------:R-:W-:Y:S05]  /*7130*/  BSYNC B1 ;  /* 0x0000000000017941 */ /* 0x000fea0003800000 */
.L_x_315:
[----:B--2---:R-:W-:Y:S01]  /*7140*/  @!P4 IMAD R3, R70, R217, R226 ;  /* 0x000000d94603c224 */ /* 0x004fe200078e02e2 */
[----:B------:R-:W-:Y:S04]  /*7150*/  BSSY B1, `(.L_x_317) ;  /* 0x0000006000017945 */ /* 0x000fe80003800000 */
[----:B------:R2:W-:Y:S01]  /*7160*/  @!P4 STG.E.U8 desc[UR36][R10.64+0x58], R3 ;  /* 0x000058030a00c986 */ /* 0x0005e2000c101124 */
[----:B------:R-:W-:Y:S05]  /*7170*/  @P3 BRA `(.L_x_318) ;  /* 0x00000000000c3947 */ /* 0x000fea0003800000 */
[----:B------:R-:W2:Y:S02]  /*7180*/  LDG.E.U8 R218, desc[UR36][R4.64+0x59] ;  /* 0x0000592404da7981 */ /* 0x000ea4000c1e1100 */
[----:B--2---:R-:W-:-:S05]  /*7190*/  PRMT R3, R218, 0x8880, RZ ;  /* 0x00008880da037816 */ /* 0x004fca00000000ff */
[----:B------:R-:W-:-:S07]  /*71a0*/  IMAD R226, R3, R216, RZ ;  /* 0x000000d803e27224 */ /* 0x000fce00078e02ff */
.L_x_318:
[----:B------:R-:W-:Y:S05]  /*71b0*/  BSYNC B1 ;  /* 0x0000000000017941 */ /* 0x000fea0003800000 */
.L_x_317:
[----:B------:R-:W-:Y:S01]  /*71c0*/  @!P3 IMAD R71, R71, R217, R226 ;  /* 0x000000d94747b224 */ /* 0x000fe200078e02e2 */
[----:B------:R-:W-:Y:S04]  /*71d0*/  BSSY B1, `(.L_x_319) ;  /* 0x0000006000017945 */ /* 0x000fe80003800000 */
[----:B------:R0:W-:Y:S01]  /*71e0*/  @!P3 STG.E.U8 desc[UR36][R10.64+0x59], R71 ;  /* 0x000059470a00b986 */ /* 0x0001e2000c101124 */
[----:B------:R-:W-:Y:S05]  /*71f0*/  @P5 BRA `(.L_x_320) ;  /* 0x00000000000c5947 */ /* 0x000fea0003800000 */
[----:B------:R-:W2:Y:S02]  /*7200*/  LDG.E.U8 R218, desc[UR36][R8.64+0x60] ;  /* 0x0000602408da7981 */ /* 0x000ea4000c1e1100 */
[----:B--2---:R-:W-:-:S05]  /*7210*/  PRMT R3, R218, 0x8880, RZ ;  /* 0x00008880da037816 */ /* 0x004fca00000000ff */
[----:B------:R-:W-:-:S07]  /*7220*/  IMAD R226, R3, R216, RZ ;  /* 0x000000d803e27224 */ /* 0x000fce00078e02ff */
.L_x_320:
[----:B------:R-:W-:Y:S05]  /*7230*/  BSYNC B1 ;  /* 0x0000000000017941 */ /* 0x000fea0003800000 */
.L_x_319:
[----:B--2---:R-:W-:Y:S01]  /*7240*/  @!P5 IMAD R3, R72, R217, R226 ;  /* 0x000000d94803d224 */ /* 0x004fe200078e02e2 */
[----:B------:R-:W-:Y:S04]  /*7250*/  BSSY B1, `(.L_x_321) ;  /* 0x0000006000017945 */ /* 0x000fe80003800000 */
[----:B------:R2:W-:Y:S01]  /*7260*/  @!P5 STG.E.U8 desc[UR36][R14.64+0x60], R3 ;  /* 0x000060030e00d986 */ /* 0x0005e2000c101124 */
[----:B------:R-:W-:Y:S05]  /*7270*/  @P1 BRA `(.L_x_322) ;  /* 0x00000000000c1947 */ /* 0x000fea0003800000 */
[----:B------:R-:W2:Y:S02]  /*7280*/  LDG.E.U8 R218, desc[UR36][R8.64+0x61] ;  /* 0x0000612408da7981 */ /* 0x000ea4000c1e1100 */
[----:B--2---:R-:W-:-:S05]  /*7290*/  PRMT R3, R218, 0x8880, RZ ;  /* 0x00008880da037816 */ /* 0x004fca00000000ff */
[----:B------:R-:W-:-:S07]  /*72a0*/  IMAD R226, R3, R216, RZ ;  /* 0x000000d803e27224 */ /* 0x000fce00078e02ff */
.L_x_322:
[----:B------:R-:W-:Y:S05]  /*72b0*/  BSYNC B1 ;  /* 0x0000000000017941 */ /* 0x000fea0003800000 */
.L_x_321:
        /* <DEDUP_REMOVED lines=11> */
.L_x_324:
[----:B------:R-:W-:Y:S05]  /*7370*/  BSYNC B1 ;  /* 0x0000000000017941 */ /* 0x000fea0003800000 */
.L_x_323:
[----:B--2---:R-:W-:Y:S01]  /*7380*/  @!P4 IMAD R3, R74, R217, R226 ;  /* 0x000000d94a03c224 */ /* 0x004fe200078e02e2 */
[----:B------:R-:W-:Y:S04]  /*7390*/  BSSY B1, `(.L_x_325) ;  /* 0x0000006000017945 */ /* 0x000fe80003800000 */
[----:B------:R2:W-:Y:S01]  /*73a0*/  @!P4 STG.E.U8 desc[UR36][R10.64+0x60], R3 ;  /* 0x000060030a00c986 */ /* 0x0005e2000c101124 */
[----:B------:R-:W-:Y:S05]  /*73b0*/  @P3 BRA `(.L_x_326) ;  /* 0x00000000000c3947 */ /* 0x000fea0003800000 */
[----:B------:R-:W2:Y:S02]  /*73c0*/  LDG.E.U8 R218, desc[UR36][R4.64+0x61] ;  /* 0x0000612404da7981 */ /* 0x000ea4000c1e1100 */
[----:B--2---:R-:W-:-:S05]  /*73d0*/  PRMT R3, R218, 0x8880, RZ ;  /* 0x00008880da037816 */ /* 0x004fca00000000ff */
[----:B------:R-:W-:-:S07]  /*73e0*/  IMAD R226, R3, R216, RZ ;  /* 0x000000d803e27224 */ /* 0x000fce00078e02ff */
.L_x_326:
[----:B------:R-:W-:Y:S05]  /*73f0*/  BSYNC B1 ;  /* 0x0000000000017941 */ /* 0x000fea0003800000 */
.L_x_325:
[----:B------:R-:W-:Y:S01]  /*7400*/  @!P3 IMAD R75, R75, R217, R226 ;  /* 0x000000d94b4bb224 */ /* 0x000fe200078e02e2 */
[----:B------:R-:W-:Y:S04]  /*7410*/  BSSY B1, `(.L_x_327) ;  /* 0x0000006000017945 */ /* 0x000fe80003800000 */
[----:B------:R0:W-:Y:S01]  /*7420*/  @!P3 STG.E.U8 desc[UR36][R10.64+0x61], R75 ;  /* 0x0000614b0a00b986 */ /* 0x0001e2000c101124 */
[----:B------:R-:W-:Y:S05]  /*7430*/  @P5 BRA `(.L_x_328) ;  /* 0x00000000000c5947 */ /* 0x000fea0003800000 */
[----:B------:R-:W2:Y:S02]  /*7440*/  LDG.E.U8 R218, desc[UR36][R8.64+0x68] ;  /* 0x0000682408da7981 */ /* 0x000ea4000c1e1100 */
[----:B--2---:R-:W-:-:S05]  /*7450*/  PRMT R3, R218, 0x8880, RZ ;  /* 0x00008880da037816 */ /* 0x004fca00000000ff */
[----:B------:R-:W-:-:S07]  /*7460*/  IMAD R226, R3, R216, RZ ;  /* 0x000000d803e27224 */ /* 0x000fce00078e02ff */
.L_x_328:
[----:B------:R-:W-:Y:S05]  /*7470*/  BSYNC B1 ;  /* 0x0000000000017941 */ /* 0x000fea0003800000 */
.L_x_327:
[----:B--2---:R-:W-:Y:S01]  /*7480*/  @!P5 IMAD R3, R76, R217, R226 ;  /* 0x000000d94c03d224 */ /* 0x004fe200078e02e2 */
[----:B------:R-:W-:Y:S04]  /*7490*/  BSSY B1, `(.L_x_329) ;  /* 0x0000006000017945 */ /* 0x000fe80003800000 */
[----:B------:R2:W-:Y:S01]  /*74a0*/  @!P5 STG.E.U8 desc[UR36][R14.64+0x68], R3 ;  /* 0x000068030e00d986 */ /* 0x0005e2000c101124 */
[----:B------:R-:W-:Y:S05]  /*74b0*/  @P1 BRA `(.L_x_330) ;  /* 0x00000000000c1947 */ /* 0x000fea0003800000 */
[----:B------:R-:W2:Y:S02]  /*74c0*/  LDG.E.U8 R218, desc[UR36][R8.64+0x69] ;  /* 0x0000692408da7981 */ /* 0x000ea4000c1e1100 */
[----:B--2---:R-:W-:-:S05]  /*74d0*/  PRMT R3, R218, 0x8880, RZ ;  /* 0x00008880da037816 */ /* 0x004fca00000000ff */
[----:B------:R-:W-:-:S07]  /*74e0*/  IMAD R226, R3, R216, RZ ;  /* 0x000000d803e27224 */ /* 0x000fce00078e02ff */
.L_x_330:
[----:B------:R-:W-:Y:S05]  /*74f0*/  BSYNC B1 ;  /* 0x0000000000017941 */ /* 0x000fea0003800000 */
.L_x_329:
        /* <DEDUP_REMOVED lines=11> */
.L_x_332:
[----:B------:R-:W-:Y:S05]  /*75b0*/  BSYNC B1 ;  /* 0x0000000000017941 */ /* 0x000fea0003800000 */
.L_x_331:
[----:B--2---:R-:W-:Y:S01]  /*75c0*/  @!P4 IMAD R3, R78, R217, R226 ;  /* 0x000000d94e03c224 */ /* 0x004fe200078e02e2 */
[----:B------:R-:W-:Y:S04]  /*75d0*/  BSSY B1, `(.L_x_333) ;  /* 0x0000006000017945 */ /* 0x000fe80003800000 */
[----:B------:R2:W-:Y:S01]  /*75e0*/  @!P4 STG.E.U8 desc[UR36][R10.64+0x68], R3 ;  /* 0x000068030a00c986 */ /* 0x0005e2000c101124 */
[----:B------:R-:W-:Y:S05]  /*75f0*/  @P3 BRA `(.L_x_334) ;  /* 0x00000000000c3947 */ /* 0x000fea0003800000 */
[----:B------:R-:W2:Y:S02]  /*7600*/  LDG.E.U8 R218, desc[UR36][R4.64+0x69] ;  /* 0x0000692404da7981 */ /* 0x000ea4000c1e1100 */
[----:B--2---:R-:W-:-:S05]  /*7610*/  PRMT R3, R218, 0x8880, RZ ;  /* 0x00008880da037816 */ /* 0x004fca00000000ff */
[----:B------:R-:W-:-:S07]  /*7620*/  IMAD R226, R3, R216, RZ ;  /* 0x000000d803e27224 */ /* 0x000fce00078e02ff */
.L_x_334:
[----:B------:R-:W-:Y:S05]  /*7630*/  BSYNC B1 ;  /* 0x0000000000017941 */ /* 0x000fea0003800000 */
.L_x_333:
[----:B------:R-:W-:Y:S01]  /*7640*/  @!P3 IMAD R79, R79, R217, R226 ;  /* 0x000000d94f4fb224 */ /* 0x000fe200078e02e2 */
[----:B------:R-:W-:Y:S04]  /*7650*/  BSSY B1, `(.L_x_335) ;  /* 0x0000006000017945 */ /* 0x000fe80003800000 */
[----:B------:R0:W-:Y:S01]  /*7660*/  @!P3 STG.E.U8 desc[UR36][R10.64+0x69], R79 ;  /* 0x0000694f0a00b986 */ /* 0x0001e2000c101124 */
[----:B------:R-:W-:Y:S05]  /*7670*/  @P5 BRA `(.L_x_336) ;  /* 0x00000000000c5947 */ /* 0x000fea0003800000 */
[----:B------:R-:W2:Y:S02]  /*7680*/  LDG.E.U8 R218, desc[UR36][R8.64+0x70] ;  /* 0x0000702408da7981 */ /* 0x000ea4000c1e1100 */
[----:B--2---:R-:W-:-:S05]  /*7690*/  PRMT R3, R218, 0x8880, RZ ;  /* 0x00008880da037816 */ /* 0x004fca00000000ff */
[----:B------:R-:W-:-:S07]  /*76a0*/  IMAD R226, R3, R216, RZ ;  /* 0x000000d803e27224 */ /* 0x000fce00078e02ff */
.L_x_336:
[----:B------:R-:W-:Y:S05]  /*76b0*/  BSYNC B1 ;  /* 0x0000000000017941 */ /* 0x000fea0003800000 */
.L_x_335:
[----:B--2---:R-:W-:Y:S01]  /*76c0*/  @!P5 IMAD R3, R80, R217, R226 ;  /* 0x000000d95003d224 */ /* 0x004fe200078e02e2 */
[----:B------:R-:W-:Y:S04]  /*76d0*/  BSSY B1, `(.L_x_337) ;  /* 0x0000006000017945 */ /* 0x000fe80003800000 */
[----:B------:R2:W-:Y:S01]  /*76e0*/  @!P5 STG.E.U8 desc[UR36][R14.64+0x70], R3 ;  /* 0x000070030e00d986 */ /* 0x0005e2000c101124 */
[----:B------:R-:W-:Y:S05]  /*76f0*/  @P1 BRA `(.L_x_338) ;  /* 0x00000000000c1947 */ /* 0x000fea0003800000 */
[----:B------:R-:W2:Y:S02]  /*7700*/  LDG.E.U8 R218, desc[UR36][R8.64+0x71] ;  /* 0x0000712408da7981 */ /* 0x000ea4000c1e1100 */
[----:B--2---:R-:W-:-:S05]  /*7710*/  PRMT R3, R218, 0x8880, RZ ;  /* 0x00008880da037816 */ /* 0x004fca00000000ff */
[----:B------:R-:W-:-:S07]  /*7720*/  IMAD R226, R3, R216, RZ ;  /* 0x000000d803e27224 */ /* 0x000fce00078e02ff */
.L_x_338:
[----:B------:R-:W-:Y:S05]  /*7730*/  BSYNC B1 ;  /* 0x0000000000017941 */ /* 0x000fea0003800000 */
.L_x_337:
        /* <DEDUP_REMOVED lines=11> */
.L_x_340:
[----:B------:R-:W-:Y:S05]  /*77f0*/  BSYNC B1 ;  /* 0x0000000000017941 */ /* 0x000fea0003800000 */
.L_x_339:
[----:B--2---:R-:W-:Y:S01]  /*7800*/  @!P4 IMAD R3, R82, R217, R226 ;  /* 0x000000d95203c224 */ /* 0x004fe200078e02e2 */
[----:B------:R-:W-:Y:S04]  /*7810*/  BSSY B1, `(.L_x_341) ;  /* 0x0000006000017945 */ /* 0x000fe80003800000 */
[----:B------:R2:W-:Y:S01]  /*7820*/  @!P4 STG.E.U8 desc[UR36][R10.64+0x70], R3 ;  /* 0x000070030a00c986 */ /* 0x0005e2000c101124 */
[----:B------:R-:W-:Y:S05]  /*7830*/  @P3 BRA `(.L_x_342) ;  /* 0x00000000000c3947 */ /* 0x000fea0003800000 */
[----:B------:R-:W2:Y:S02]  /*7840*/  LDG.E.U8 R218, desc[UR36][R4.64+0x71] ;  /* 0x0000712404da7981 */ /* 0x000ea4000c1e1100 */
[----:B--2---:R-:W-:-:S05]  /*7850*/  PRMT R3, R218, 0x8880, RZ ;  /* 0x00008880da037816 */ /* 0x004fca00000000ff */
[----:B------:R-:W-:-:S07]  /*7860*/  IMAD R226, R3, R216, RZ ;  /* 0x000000d803e27224 */ /* 0x000fce00078e02ff */
.L_x_342:
[----:B------:R-:W-:Y:S05]  /*7870*/  BSYNC B1 ;  /* 0x0000000000017941 */ /* 0x000fea0003800000 */
.L_x_341:
[----:B------:R-:W-:Y:S01]  /*7880*/  @!P3 IMAD R83, R83, R217, R226 ;  /* 0x000000d95353b224 */ /* 0x000fe200078e02e2 */
[----:B------:R-:W-:Y:S04]  /*7890*/  BSSY B1, `(.L_x_343) ;  /* 0x0000006000017945 */ /* 0x000fe80003800000 */
[----:B------:R0:W-:Y:S01]  /*78a0*/  @!P3 STG.E.U8 desc[UR36][R10.64+0x71], R83 ;  /* 0x000071530a00b986 */ /* 0x0001e2000c101124 */
[----:B------:R-:W-:Y:S05]  /*78b0*/  @P5 BRA `(.L_x_344) ;  /* 0x00000000000c5947 */ /* 0x000fea0003800000 */
[----:B------:R-:W2:Y:S02]  /*78c0*/  LDG.E.U8 R218, desc[UR36][R8.64+0x78] ;  /* 0x0000782408da7981 */ /* 0x000ea4000c1e1100 */
[----:B--2---:R-:W-:-:S05]  /*78d0*/  PRMT R3, R218, 0x8880, RZ ;  /* 0x00008880da037816 */ /* 0x004fca00000000ff */
[----:B------:R-:W-:-:S07]  /*78e0*/  IMAD R226, R3, R216, RZ ;  /* 0x000000d803e27224 */ /* 0x000fce00078e02ff */
.L_x_344:
[----:B------:R-:W-:Y:S05]  /*78f0*/  BSYNC B1 ;  /* 0x0000000000017941 */ /* 0x000fea0003800000 */
.L_x_343:
[----:B--2---:R-:W-:Y:S01]  /*7900*/  @!P5 IMAD R3, R84, R217, R226 ;  /* 0x000000d95403d224 */ /* 0x004fe200078e02e2 */
[----:B------:R-:W-:Y:S04]  /*7910*/  BSSY B1, `(.L_x_345) ;  /* 0x0000006000017945 */ /* 0x000fe80003800000 */
[----:B------:R2:W-:Y:S01]  /*7920*/  @!P5 STG.E.U8 desc[UR36][R14.64+0x78], R3 ;  /* 0x000078030e00d986 */ /* 0x0005e2000c101124 */
[----:B------:R-:W-:Y:S05]  /*7930*/  @P1 BRA `(.L_x_346) ;  /* 0x00000000000c1947 */ /* 0x000fea0003800000 */
[----:B------:R-:W2:Y:S02]  /*7940*/  LDG.E.U8 R218, desc[UR36][R8.64+0x79] ;  /* 0x0000792408da7981 */ /* 0x000ea4000c1e1100 */
[----:B--2---:R-:W-:-:S05]  /*7950*/  PRMT R3, R218, 0x8880, RZ ;  /* 0x00008880da037816 */ /* 0x004fca00000000ff */
[----:B------:R-:W-:-:S07]  /*7960*/  IMAD R226, R3, R216, RZ ;  /* 0x000000d803e27224 */ /* 0x000fce00078e02ff */
.L_x_346:
[----:B------:R-:W-:Y:S05]  /*7970*/  BSYNC B1 ;  /* 0x0000000000017941 */ /* 0x000fea0003800000 */
.L_x_345:
        /* <DEDUP_REMOVED lines=11> */
.L_x_348:
[----:B------:R-:W-:Y:S05]  /*7a30*/  BSYNC B1 ;  /* 0x0000000000017941 */ /* 0x000fea0003800000 */
.L_x_347:
[----:B--2---:R-:W-:Y:S01]  /*7a40*/  @!P4 IMAD R3, R86, R217, R226 ;  /* 0x000000d95603c224 */ /* 0x004fe200078e02e2 */
[----:B------:R-:W-:Y:S04]  /*7a50*/  BSSY B1, `(.L_x_349) ;  /* 0x0000006000017945 */ /* 0x000fe80003800000 */
[----:B------:R2:W-:Y:S01]  /*7a60*/  @!P4 STG.E.U8 desc[UR36][R10.64+0x78], R3 ;  /* 0x000078030a00c986 */ /* 0x0005e2000c101124 */
[----:B------:R-:W-:Y:S05]  /*7a70*/  @P3 BRA `(.L_x_350) ;  /* 0x00000000000c3947 */ /* 0x000fea0003800000 */
[----:B------:R-:W2:Y:S02]  /*7a80*/  LDG.E.U8 R218, desc[UR36][R4.64+0x79] ;  /* 0x0000792404da7981 */ /* 0x000ea4000c1e1100 */
[----:B--2---:R-:W-:-:S05]  /*7a90*/  PRMT R3, R218, 0x8880, RZ ;  /* 0x00008880da037816 */ /* 0x004fca00000000ff */
[----:B------:R-:W-:-:S07]  /*7aa0*/  IMAD R226, R3, R216, RZ ;  /* 0x000000d803e27224 */ /* 0x000fce00078e02ff */
.L_x_350:
[----:B------:R-:W-:Y:S05]  /*7ab0*/  BSYNC B1 ;  /* 0x0000000000017941 */ /* 0x000fea0003800000 */
.L_x_349:
[----:B------:R-:W-:Y:S01]  /*7ac0*/  @!P3 IMAD R87, R87, R217, R226 ;  /* 0x000000d95757b224 */ /* 0x000fe200078e02e2 */
[----:B------:R-:W-:Y:S04]  /*7ad0*/  BSSY B1, `(.L_x_351) ;  /* 0x0000006000017945 */ /* 0x000fe80003800000 */
[----:B------:R0:W-:Y:S01]  /*7ae0*/  @!P3 STG.E.U8 desc[UR36][R10.64+0x79], R87 ;  /* 0x000079570a00b986 */ /* 0x0001e2000c101124 */
[----:B------:R-:W-:Y:S05]  /*7af0*/  @P5 BRA `(.L_x_352) ;  /* 0x00000000000c5947 */ /* 0x000fea0003800000 */
[----:B------:R-:W2:Y:S02]  /*7b00*/  LDG.E.U8 R218, desc[UR36][R8.64+0x80] ;  /* 0x0000802408da7981 */ /* 0x000ea4000c1e1100 */
[----:B--2---:R-:W-:-:S05]  /*7b10*/  PRMT R3, R218, 0x8880, RZ ;  /* 0x00008880da037816 */ /* 0x004fca00000000ff */
[----:B------:R-:W-:-:S07]  /*7b20*/  IMAD R226, R3, R216, RZ ;  /* 0x000000d803e27224 */ /* 0x000fce00078e02ff */
.L_x_352:
[----:B------:R-:W-:Y:S05]  /*7b30*/  BSYNC B1 ;  /* 0x0000000000017941 */ /* 0x000fea0003800000 */
.L_x_351:
[----:B--2---:R-:W-:Y:S01]  /*7b40*/  @!P5 IMAD R3, R88, R217, R226 ;  /* 0x000000d95803d224 */ /* 0x004fe200078e02e2 */
[----:B------:R-:W-:Y:S04]  /*7b50*/  BSSY B1, `(.L_x_353) ;  /* 0x0000006000017945 */ /* 0x000fe80003800000 */
[----:B------:R2:W-:Y:S01]  /*7b60*/  @!P5 STG.E.U8 desc[UR36][R14.64+0x80], R3 ;  /* 0x000080030e00d986 */ /* 0x0005e2000c101124 */
[----:B------:R-:W-:Y:S05]  /*7b70*/  @P1 BRA `(.L_x_354) ;  /* 0x00000000000c1947 */ /* 0x000fea0003800000 */
[----:B------:R-:W2:Y:S02]  /*7b80*/  LDG.E.U8 R218, desc[UR36][R8.64+0x81] ;  /* 0x0000812408da7981 */ /* 0x000ea4000c1e1100 */
[----:B--2---:R-:W-:-:S05]  /*7b90*/  PRMT R3, R218, 0x8880, RZ ;  /* 0x00008880da037816 */ /* 0x004fca00000000ff */
[----:B------:R-:W-:-:S07]  /*7ba0*/  IMAD R226, R3, R216, RZ ;  /* 0x000000d803e27224 */ /* 0x000fce00078e02ff */
.L_x_354:
[----:B------:R-:W-:Y:S05]  /*7bb0*/  BSYNC B1 ;  /* 0x0000000000017941 */ /* 0x000fea0003800000 */
.L_x_353:
        /* <DEDUP_REMOVED lines=11> */
.L_x_356:
[----:B------:R-:W-:Y:S05]  /*7c70*/  BSYNC B1 ;  /* 0x0000000000017941 */ /* 0x000fea0003800000 */
.L_x_355:
[----:B--2---:R-:W-:Y:S01]  /*7c80*/  @!P4 IMAD R3, R90, R217, R226 ;  /* 0x000000d95a03c224 */ /* 0x004fe200078e02e2 */
[----:B------:R-:W-:Y:S04]  /*7c90*/  BSSY B1, `(.L_x_357) ;  /* 0x0000006000017945 */ /* 0x000fe80003800000 */
[----:B------:R2:W-:Y:S01]  /*7ca0*/  @!P4 STG.E.U8 desc[UR36][R10.64+0x80], R3 ;  /* 0x000080030a00c986 */ /* 0x0005e2000c101124 */
[----:B------:R-:W-:Y:S05]  /*7cb0*/  @P3 BRA `(.L_x_358) ;  /* 0x00000000000c3947 */ /* 0x000fea0003800000 */
[----:B------:R-:W2:Y:S02]  /*7cc0*/  LDG.E.U8 R218, desc[UR36][R4.64+0x81] ;  /* 0x0000812404da7981 */ /* 0x000ea4000c1e1100 */
[----:B--2---:R-:W-:-:S05]  /*7cd0*/  PRMT R3, R218, 0x8880, RZ ;  /* 0x00008880da037816 */ /* 0x004fca00000000ff */
[----:B------:R-:W-:-:S07]  /*7ce0*/  IMAD R226, R3, R216, RZ ;  /* 0x000000d803e27224 */ /* 0x000fce00078e02ff */
.L_x_358:
[----:B------:R-:W-:Y:S05]  /*7cf0*/  BSYNC B1 ;  /* 0x0000000000017941 */ /* 0x000fea0003800000 */
.L_x_357:
[----:B------:R-:W-:Y:S01]  /*7d00*/  @!P3 IMAD R91, R91, R217, R226 ;  /* 0x000000d95b5bb224 */ /* 0x000fe200078e02e2 */
[----:B------:R-:W-:Y:S04]  /*7d10*/  BSSY B1, `(.L_x_359) ;  /* 0x0000006000017945 */ /* 0x000fe80003800000 */
[----:B------:R0:W-:Y:S01]  /*7d20*/  @!P3 STG.E.U8 desc[UR36][R10.64+0x81], R91 ;  /* 0x0000815b0a00b986 */ /* 0x0001e2000c101124 */
[----:B------:R-:W-:Y:S05]  /*7d30*/  @P5 BRA `(.L_x_360) ;  /* 0x00000000000c5947 */ /* 0x000fea0003800000 */
[----:B------:R-:W2:Y:S02]  /*7d40*/  LDG.E.U8 R218, desc[UR36][R8.64+0x88] ;  /* 0x0000882408da7981 */ /* 0x000ea4000c1e1100 */
[----:B--2---:R-:W-:-:S05]  /*7d50*/  PRMT R3, R218, 0x8880, RZ ;  /* 0x00008880da037816 */ /* 0x004fca00000000ff */
[----:B------:R-:W-:-:S07]  /*7d60*/  IMAD R226, R3, R216, RZ ;  /* 0x000000d803e27224 */ /* 0x000fce00078e02ff */
.L_x_360:
[----:B------:R-:W-:Y:S05]  /*7d70*/  BSYNC B1 ;  /* 0x0000000000017941 */ /* 0x000fea0003800000 */
.L_x_359:
[----:B--2---:R-:W-:Y:S01]  /*7d80*/  @!P5 IMAD R3, R92, R217, R226 ;  /* 0x000000d95c03d224 */ /* 0x004fe200078e02e2 */
[----:B------:R-:W-:Y:S04]  /*7d90*/  BSSY B1, `(.L_x_361) ;  /* 0x0000006000017945 */ /* 0x000fe80003800000 */
[----:B------:R2:W-:Y:S01]  /*7da0*/  @!P5 STG.E.U8 desc[UR36][R14.64+0x88], R3 ;  /* 0x000088030e00d986 */ /* 0x0005e2000c101124 */
[----:B------:R-:W-:Y:S05]  /*7db0*/  @P1 BRA `(.L_x_362) ;  /* 0x00000000000c1947 */ /* 0x000fea0003800000 */
[----:B------:R-:W2:Y:S02]  /*7dc0*/  LDG.E.U8 R218, desc[UR36][R8.64+0x89] ;  /* 0x0000892408da7981 */ /* 0x000ea4000c1e1100 */
[----:B--2---:R-:W-:-:S05]  /*7dd0*/  PRMT R3, R218, 0x8880, RZ ;  /* 0x00008880da037816 */ /* 0x004fca00000000ff */
[----:B------:R-:W-:-:S07]  /*7de0*/  IMAD R226, R3, R216, RZ ;  /* 0x000000d803e27224 */ /* 0x000fce00078e02ff */
.L_x_362:
[----:B------:R-:W-:Y:S05]  /*7df0*/  BSYNC B1 ;  /* 0x0000000000017941 */ /* 0x000fea0003800000 */
.L_x_361:
        /* <DEDUP_REMOVED lines=11> */
.L_x_364:
[----:B------:R-:W-:Y:S05]  /*7eb0*/  BSYNC B1 ;  /* 0x0000000000017941 */ /* 0x000fea0003800000 */
.L_x_363:
[----:B--2---:R-:W-:Y:S01]  /*7ec0*/  @!P4 IMAD R3, R94, R217, R226 ;  /* 0x000000d95e03c224 */ /* 0x004fe200078e02e2 */
[----:B------:R-:W-:Y:S04]  /*7ed0*/  BSSY B1, `(.L_x_365) ;  /* 0x0000006000017945 */ /* 0x000fe80003800000 */
[----:B------:R2:W-:Y:S01]  /*7ee0*/  @!P4 STG.E.U8 desc[UR36][R10.64+0x88], R3 ;  /* 0x000088030a00c986 */ /* 0x0005e2000c101124 */
[----:B------:R-:W-:Y:S05]  /*7ef0*/  @P3 BRA `(.L_x_366) ;  /* 0x00000000000c3947 */ /* 0x000fea0003800000 */
[----:B------:R-:W2:Y:S02]  /*7f00*/  LDG.E.U8 R218, desc[UR36][R4.64+0x89] ;  /* 0x0000892404da7981 */ /* 0x000ea4000c1e1100 */
[----:B--2---:R-:W-:-:S05]  /*7f10*/  PRMT R3, R218, 0x8880, RZ ;  /* 0x00008880da037816 */ /* 0x004fca00000000ff */
[----:B------:R-:W-:-:S07]  /*7f20*/  IMAD R226, R3, R216, RZ ;  /* 0x000000d803e27224 */ /* 0x000fce00078e02ff */
.L_x_366:
[----:B------:R-:W-:Y:S05]  /*7f30*/  BSYNC B1 ;  /* 0x0000000000017941 */ /* 0x000fea0003800000 */
.L_x_365:
[----:B------:R-:W-:Y:S01]  /*7f40*/  @!P3 IMAD R95, R95, R217, R226 ;  /* 0x000000d95f5fb224 */ /* 0x000fe200078e02e2 */
[----:B------:R-:W-:Y:S04]  /*7f50*/  BSSY B1, `(.L_x_367) ;  /* 0x0000006000017945 */ /* 0x000fe80003800000 */
[----:B------:R0:W-:Y:S01]  /*7f60*/  @!P3 STG.E.U8 desc[UR36][R10.64+0x89], R95 ;  /* 0x0000895f0a00b986 */ /* 0x0001e2000c101124 */
[----:B------:R-:W-:Y:S05]  /*7f70*/  @P5 BRA `(.L_x_368) ;  /* 0x00000000000c5947 */ /* 0x000fea0003800000 */
[----:B------:R-:W2:Y:S02]  /*7f80*/  LDG.E.U8 R218, desc[UR36][R8.64+0x90] ;  /* 0x0000902408da7981 */ /* 0x000ea4000c1e1100 */
[----:B--2---:R-:W-:-:S05]  /*7f90*/  PRMT R3, R218, 0x8880, RZ ;  /* 0x00008880da037816 */ /* 0x004fca00000000ff */
[----:B------:R-:W-:-:S07]  /*7fa0*/  IMAD R226, R3, R216, RZ ;  /* 0x000000d803e27224 */ /* 0x000fce00078e02ff */
.L_x_368:
[----:B------:R-:W-:Y:S05]  /*7fb0*/  BSYNC B1 ;  /* 0x0000000000017941 */ /* 0x000fea0003800000 */
.L_x_367:
[----:B--2---:R-:W-:Y:S01]  /*7fc0*/  @!P5 IMAD R3, R96, R217, R226 ;  /* 0x000000d96003d224 */ /* 0x004fe200078e02e2 */
[----:B------:R-:W-:Y:S04]  /*7fd0*/  BSSY B1, `(.L_x_369) ;  /* 0x0000006000017945 */ /* 0x000fe80003800000 */
[----:B------:R2:W-:Y:S01]  /*7fe0*/  @!P5 STG.E.U8 desc[UR36][R14.64+0x90], R3 ;  /* 0x000090030e00d986 */ /* 0x0005e2000c101124 */
[----:B------:R-:W-:Y:S05]  /*7ff0*/  @P1 BRA `(.L_x_370) ;  /* 0x00000000000c1947 */ /* 0x000fea0003800000 */
[----:B------:R-:W2:Y:S02]  /*8000*/  LDG.E.U8 R218, desc[UR36][R8.64+0x91] ;  /* 0x0000912408da7981 */ /* 0x000ea4000c1e1100 */
[----:B--2---:R-:W-:-:S05]  /*8010*/  PRMT R3, R218, 0x8880, RZ ;  /* 0x00008880da037816 */ /* 0x004fca00000000ff */
[----:B------:R-:W-:-:S07]  /*8020*/  IMAD R226, R3, R216, RZ ;  /* 0x000000d803e27224 */ /* 0x000fce00078e02ff */
.L_x_370:
[----:B------:R-:W-:Y:S05]  /*8030*/  BSYNC B1 ;  /* 0x0000000000017941 */ /* 0x000fea0003800000 */
.L_x_369:
        /* <DEDUP_REMOVED lines=11> */
.L_x_372:
[----:B------:R-:W-:Y:S05]  /*80f0*/  BSYNC B1 ;  /* 0x0000000000017941 */ /* 0x000fea0003800000 */
.L_x_371:
[----:B--2---:R-:W-:Y:S01]  /*8100*/  @!P4 IMAD R3, R98, R217, R226 ;  /* 0x000000d96203c224 */ /* 0x004fe200078e02e2 */
[----:B------:R-:W-:Y:S04]  /*8110*/  BSSY B1, `(.L_x_373) ;  /* 0x0000006000017945 */ /* 0x000fe80003800000 */
[----:B------:R2:W-:Y:S01]  /*8120*/  @!P4 STG.E.U8 desc[UR36][R10.64+0x90], R3 ;  /* 0x000090030a00c986 */ /* 0x0005e2000c101124 */
[----:B------:R-:W-:Y:S05]  /*8130*/  @P3 BRA `(.L_x_374) ;  /* 0x00000000000c3947 */ /* 0x000fea0003800000 */
[----:B------:R-:W2:Y:S02]  /*8140*/  LDG.E.U8 R218, desc[UR36][R4.64+0x91] ;  /* 0x0000912404da7981 */ /* 0x000ea4000c1e1100 */
[----:B--2---:R-:W-:-:S05]  /*8150*/  PRMT R3, R218, 0x8880, RZ ;  /* 0x00008880da037816 */ /* 0x004fca00000000ff */
[----:B------:R-:W-:-:S07]  /*8160*/  IMAD R226, R3, R216, RZ ;  /* 0x000000d803e27224 */ /* 0x000fce00078e02ff */
.L_x_374:
[----:B------:R-:W-:Y:S05]  /*8170*/  BSYNC B1 ;  /* 0x0000000000017941 */ /* 0x000fea0003800000 */
.L_x_373:
[----:B------:R-:W-:Y:S01]  /*8180*/  @!P3 IMAD R99, R99, R217, R226 ;  /* 0x000000d96363b224 */ /* 0x000fe200078e02e2 */
[----:B------:R-:W-:Y:S04]  /*8190*/  BSSY B1, `(.L_x_375) ;  /* 0x0000006000017945 */ /* 0x000fe80003800000 */
[----:B------:R0:W-:Y:S01]  /*81a0*/  @!P3 STG.E.U8 desc[UR36][R10.64+0x91], R99 ;  /* 0x000091630a00b986 */ /* 0x0001e2000c101124 */
[----:B------:R-:W-:Y:S05]  /*81b0*/  @P5 BRA `(.L_x_376) ;  /* 0x00000000000c5947 */ /* 0x000fea0003800000 */
[----:B------:R-:W2:Y:S02]  /*81c0*/  LDG.E.U8 R218, desc[UR36][R8.64+0x98] ;  /* 0x0000982408da7981 */ /* 0x000ea4000c1e1100 */
[----:B--2---:R-:W-:-:S05]  /*81d0*/  PRMT R3, R218, 0x8880, RZ ;  /* 0x00008880da037816 */ /* 0x004fca00000000ff */
[----:B------:R-:W-:-:S07]  /*81e0*/  IMAD R226, R3, R216, RZ ;  /* 0x000000d803e27224 */ /* 0x000fce00078e02ff */
.L_x_376:
[----:B------:R-:W-:Y:S05]  /*81f0*/  BSYNC B1 ;  /* 0x0000000000017941 */ /* 0x000fea0003800000 */
.L_x_375:
[----:B--2---:R-:W-:Y:S01]  /*8200*/  @!P5 IMAD R3, R100, R217, R226 ;  /* 0x000000d96403d224 */ /* 0x004fe200078e02e2 */
[----:B------:R-:W-:Y:S04]  /*8210*/  BSSY B1, `(.L_x_377) ;  /* 0x0000006000017945 */ /* 0x000fe80003800000 */
[----:B------:R2:W-:Y:S01]  /*8220*/  @!P5 STG.E.U8 desc[UR36][R14.64+0x98], R3 ;  /* 0x000098030e00d986 */ /* 0x0005e2000c101124 */
[----:B------:R-:W-:Y:S05]  /*8230*/  @P1 BRA `(.L_x_378) ;  /* 0x00000000000c1947 */ /* 0x000fea0003800000 */
[----:B------:R-:W2:Y:S02]  /*8240*/  LDG.E.U8 R218, desc[UR36][R8.64+0x99] ;  /* 0x0000992408da7981 */ /* 0x000ea4000c1e1100 */
[----:B--2---:R-:W-:-:S05]  /*8250*/  PRMT R3, R218, 0x8880, RZ ;  /* 0x00008880da037816 */ /* 0x004fca00000000ff */
[----:B------:R-:W-:-:S07]  /*8260*/  IMAD R226, R3, R216, RZ ;  /* 0x000000d803e27224 */ /* 0x000fce00078e02ff */
.L_x_378:
[----:B------:R-:W-:Y:S05]  /*8270*/  BSYNC B1 ;  /* 0x0000000000017941 */ /* 0x000fea0003800000 */
.L_x_377:
        /* <DEDUP_REMOVED lines=11> */
.L_x_380:
[----:B------:R-:W-:Y:S05]  /*8330*/  BSYNC B1 ;  /* 0x0000000000017941 */ /* 0x000fea0003800000 */
.L_x_379:
[----:B--2---:R-:W-:Y:S01]  /*8340*/  @!P4 IMAD R3, R102, R217, R226 ;  /* 0x000000d96603c224 */ /* 0x004fe200078e02e2 */
[----:B------:R-:W-:Y:S04]  /*8350*/  BSSY B1, `(.L_x_381) ;  /* 0x0000006000017945 */ /* 0x000fe80003800000 */
[----:B------:R2:W-:Y:S01]  /*8360*/  @!P4 STG.E.U8 desc[UR36][R10.64+0x98], R3 ;  /* 0x000098030a00c986 */ /* 0x0005e2000c101124 */
[----:B------:R-:W-:Y:S05]  /*8370*/  @P3 BRA `(.L_x_382) ;  /* 0x00000000000c3947 */ /* 0x000fea0003800000 */
[----:B------:R-:W2:Y:S02]  /*8380*/  LDG.E.U8 R218, desc[UR36][R4.64+0x99] ;  /* 0x0000992404da7981 */ /* 0x000ea4000c1e1100 */
[----:B--2---:R-:W-:-:S05]  /*8390*/  PRMT R3, R218, 0x8880, RZ ;  /* 0x00008880da037816 */ /* 0x004fca00000000ff */
[----:B------:R-:W-:-:S07]  /*83a0*/  IMAD R226, R3, R216, RZ ;  /* 0x000000d803e27224 */ /* 0x000fce00078e02ff */
.L_x_382:
[----:B------:R-:W-:Y:S05]  /*83b0*/  BSYNC B1 ;  /* 0x0000000000017941 */ /* 0x000fea0003800000 */
.L_x_381:
[----:B------:R-:W-:Y:S01]  /*83c0*/  @!P3 IMAD R103, R103, R217, R226 ;  /* 0x000000d96767b224 */ /* 0x000fe200078e02e2 */
[----:B------:R-:W-:Y:S04]  /*83d0*/  BSSY B1, `(.L_x_383) ;  /* 0x0000006000017945 */ /* 0x000fe80003800000 */
[----:B------:R0:W-:Y:S01]  /*83e0*/  @!P3 STG.E.U8 desc[UR36][R10.64+0x99], R103 ;  /* 0x000099670a00b986 */ /* 0x0001e2000c101124 */
[----:B------:R-:W-:Y:S05]  /*83f0*/  @P5 BRA `(.L_x_384) ;  /* 0x00000000000c5947 */ /* 0x000fea0003800000 */
[----:B------:R-:W2:Y:S02]  /*8400*/  LDG.E.U8 R218, desc[UR36][R8.64+0xa0] ;  /* 0x0000a02408da7981 */ /* 0x000ea4000c1e1100 */
[----:B--2---:R-:W-:-:S05]  /*8410*/  PRMT R3, R218, 0x8880, RZ ;  /* 0x00008880da037816 */ /* 0x004fca00000000ff */
[----:B------:R-:W-:-:S07]  /*8420*/  IMAD R226, R3, R216, RZ ;  /* 0x000000d803e27224 */ /* 0x000fce00078e02ff */
.L_x_384:
[----:B------:R-:W-:Y:S05]  /*8430*/  BSYNC B1 ;  /* 0x0000000000017941 */ /* 0x000fea0003800000 */
.L_x_383:
[----:B--2---:R-:W-:Y:S01]  /*8440*/  @!P5 IMAD R3, R104, R217, R226 ;  /* 0x000000d96803d224 */ /* 0x004fe200078e02e2 */
[----:B------:R-:W-:Y:S04]  /*8450*/  BSSY B1, `(.L_x_385) ;  /* 0x0000006000017945 */ /* 0x000fe80003800000 */
[----:B------:R2:W-:Y:S01]  /*8460*/  @!P5 STG.E.U8 desc[UR36][R14.64+0xa0], R3 ;  /* 0x0000a0030e00d986 */ /* 0x0005e2000c101124 */
[----:B------:R-:W-:Y:S05]  /*8470*/  @P1 BRA `(.L_x_386) ;  /* 0x00000000000c1947 */ /* 0x000fea0003800000 */
[----:B------:R-:W2:Y:S02]  /*8480*/  LDG.E.U8 R218, desc[UR36][R8.64+0xa1] ;  /* 0x0000a12408da7981 */ /* 0x000ea4000c1e1100 */
[----:B--2---:R-:W-:-:S05]  /*8490*/  PRMT R3, R218, 0x8880, RZ ;  /* 0x00008880da037816 */ /* 0x004fca00000000ff */
[----:B------:R-:W-:-:S07]  /*84a0*/  IMAD R226, R3, R216, RZ ;  /* 0x000000d803e27224 */ /* 0x000fce00078e02ff */
.L_x_386:
[----:B------:R-:W-:Y:S05]  /*84b0*/  BSYNC B1 ;  /* 0x0000000000017941 */ /* 0x000fea0003800000 */
.L_x_385:
        /* <DEDUP_REMOVED lines=11> */
.L_x_388:
[----:B------:R-:W-:Y:S05]  /*8570*/  BSYNC B1 ;  /* 0x0000000000017941 */ /* 0x000fea0003800000 */
.L_x_387:
[----:B--2---:R-:W-:Y:S01]  /*8580*/  @!P4 IMAD R3, R106, R217, R226 ;  /* 0x000000d96a03c224 */ /* 0x004fe200078e02e2 */
[----:B------:R-:W-:Y:S04]  /*8590*/  BSSY B1, `(.L_x_389) ;  /* 0x0000006000017945 */ /* 0x000fe80003800000 */
[----:B------:R2:W-:Y:S01]  /*85a0*/  @!P4 STG.E.U8 desc[UR36][R10.64+0xa0], R3 ;  /* 0x0000a0030a00c986 */ /* 0x0005e2000c101124 */
[----:B------:R-:W-:Y:S05]  /*85b0*/  @P3 BRA `(.L_x_390) ;  /* 0x00000000000c3947 */ /* 0x000fea0003800000 */
[----:B------:R-:W2:Y:S02]  /*85c0*/  LDG.E.U8 R218, desc[UR36][R4.64+0xa1] ;  /* 0x0000a12404da7981 */ /* 0x000ea4000c1e1100 */
[----:B--2---:R-:W-:-:S05]  /*85d0*/  PRMT R3, R218, 0x8880, RZ ;  /* 0x00008880da037816 */ /* 0x004fca00000000ff */
[----:B------:R-:W-:-:S07]  /*85e0*/  IMAD R226, R3, R216, RZ ;  /* 0x000000d803e27224 */ /* 0x000fce00078e02ff */
.L_x_390:
[----:B------:R-:W-:Y:S05]  /*85f0*/  BSYNC B1 ;  /* 0x0000000000017941 */ /* 0x000fea0003800000 */
.L_x_389:
[----:B------:R-:W-:Y:S01]  /*8600*/  @!P3 IMAD R107, R107, R217, R226 ;  /* 0x000000d96b6bb224 */ /* 0x000fe200078e02e2 */
[----:B------:R-:W-:Y:S04]  /*8610*/  BSSY B1, `(.L_x_391) ;  /* 0x0000006000017945 */ /* 0x000fe80003800000 */
[----:B------:R0:W-:Y:S01]  /*8620*/  @!P3 STG.E.U8 desc[UR36][R10.64+0xa1], R107 ;  /* 0x0000a16b0a00b986 */ /* 0x0001e2000c101124 */
[----:B------:R-:W-:Y:S05]  /*8630*/  @P5 BRA `(.L_x_392) ;  /* 0x00000000000c5947 */ /* 0x000fea0003800000 */
[----:B------:R-:W2:Y:S02]  /*8640*/  LDG.E.U8 R218, desc[UR36][R8.64+0xa8] ;  /* 0x0000a82408da7981 */ /* 0x000ea4000c1e1100 */
[----:B--2---:R-:W-:-:S05]  /*8650*/  PRMT R3, R218, 0x8880, RZ ;  /* 0x00008880da037816 */ /* 0x004fca00000000ff */
[----:B------:R-:W-:-:S07]  /*8660*/  IMAD R226, R3, R216, RZ ;  /* 0x000000d803e27224 */ /* 0x000fce00078e02ff */
.L_x_392:
[----:B------:R-:W-:Y:S05]  /*8670*/  BSYNC B1 ;  /* 0x0000000000017941 */ /* 0x000fea0003800000 */
.L_x_391:
[----:B--2---:R-:W-:Y:S01]  /*8680*/  @!P5 IMAD R3, R108, R217, R226 ;  /* 0x000000d96c03d224 */ /* 0x004fe200078e02e2 */
[----:B------:R-:W-:Y:S04]  /*8690*/  BSSY B1, `(.L_x_393) ;  /* 0x0000006000017945 */ /* 0x000fe80003800000 */
[----:B------:R2:W-:Y:S01]  /*86a0*/  @!P5 STG.E.U8 desc[UR36][R14.64+0xa8], R3 ;  /* 0x0000a8030e00d986 */ /* 0x0005e2000c101124 */
[----:B------:R-:W-:Y:S05]  /*86b0*/  @P1 BRA `(.L_x_394) ;  /* 0x00000000000c1947 */ /* 0x000fea0003800000 */
[----:B------:R-:W2:Y:S02]  /*86c0*/  LDG.E.U8 R218, desc[UR36][R8.64+0xa9] ;  /* 0x0000a92408da7981 */ /* 0x000ea4000c1e1100 */
[----:B--2---:R-:W-:-:S05]  /*86d0*/  PRMT R3, R218, 0x8880, RZ ;  /* 0x00008880da037816 */ /* 0x004fca00000000ff */
[----:B------:R-:W-:-:S07]  /*86e0*/  IMAD R226, R3, R216, RZ ;  /* 0x000000d803e27224 */ /* 0x000fce00078e02ff */
.L_x_394:
[----:B------:R-:W-:Y:S05]  /*86f0*/  BSYNC B1 ;  /* 0x0000000000017941 */ /* 0x000fea0003800000 */
.L_x_393:
        /* <DEDUP_REMOVED lines=11> */
.L_x_396:
[----:B------:R-:W-:Y:S05]  /*87b0*/  BSYNC B1 ;  /* 0x0000000000017941 */ /* 0x000fea0003800000 */
.L_x_395:
[----:B--2---:R-:W-:Y:S01]  /*87c0*/  @!P4 IMAD R3, R110, R217, R226 ;  /* 0x000000d96e03c224 */ /* 0x004fe200078e02e2 */
[----:B------:R-:W-:Y:S04]  /*87d0*/  BSSY B1, `(.L_x_397) ;  /* 0x0000006000017945 */ /* 0x000fe80003800000 */
[----:B------:R2:W-:Y:S01]  /*87e0*/  @!P4 STG.E.U8 desc[UR36][R10.64+0xa8], R3 ;  /* 0x0000a8030a00c986 */ /* 0x0005e2000c101124 */
[----:B------:R-:W-:Y:S05]  /*87f0*/  @P3 BRA `(.L_x_398) ;  /* 0x00000000000c3947 */ /* 0x000fea0003800000 */
[----:B------:R-:W2:Y:S02]  /*8800*/  LDG.E.U8 R218, desc[UR36][R4.64+0xa9] ;  /* 0x0000a92404da7981 */ /* 0x000ea4000c1e1100 */
[----:B--2---:R-:W-:-:S05]  /*8810*/  PRMT R3, R218, 0x8880, RZ ;  /* 0x00008880da037816 */ /* 0x004fca00000000ff */
[----:B------:R-:W-:-:S07]  /*8820*/  IMAD R226, R3, R216, RZ ;  /* 0x000000d803e27224 */ /* 0x000fce00078e02ff */
.L_x_398:
[----:B------:R-:W-:Y:S05]  /*8830*/  BSYNC B1 ;  /* 0x0000000000017941 */ /* 0x000fea0003800000 */
.L_x_397:
[----:B------:R-:W-:Y:S01]  /*8840*/  @!P3 IMAD R111, R111, R217, R226 ;  /* 0x000000d96f6fb224 */ /* 0x000fe200078e02e2 */
[----:B------:R-:W-:Y:S04]  /*8850*/  BSSY B1, `(.L_x_399) ;  /* 0x0000006000017945 */ /* 0x000fe80003800000 */
[----:B------:R0:W-:Y:S01]  /*8860*/  @!P3 STG.E.U8 desc[UR36][R10.64+0xa9], R111 ;  /* 0x0000a96f0a00b986 */ /* 0x0001e2000c101124 */
[----:B------:R-:W-:Y:S05]  /*8870*/  @P5 BRA `(.L_x_400) ;  /* 0x00000000000c5947 */ /* 0x000fea0003800000 */
[----:B------:R-:W2:Y:S02]  /*8880*/  LDG.E.U8 R218, desc[UR36][R8.64+0xb0] ;  /* 0x0000b02408da7981 */ /* 0x000ea4000c1e1100 */
[----:B--2---:R-:W-:-:S05]  /*8890*/  PRMT R3, R218, 0x8880, RZ ;  /* 0x00008880da037816 */ /* 0x004fca00000000ff */
[----:B------:R-:W-:-:S07]  /*88a0*/  IMAD R226, R3, R216, RZ ;  /* 0x000000d803e27224 */ /* 0x000fce00078e02ff */
.L_x_400:
[----:B------:R-:W-:Y:S05]  /*88b0*/  BSYNC B1 ;  /* 0x0000000000017941 */ /* 0x000fea0003800000 */
.L_x_399:
[----:B--2---:R-:W-:Y:S01]  /*88c0*/  @!P5 IMAD R3, R112, R217, R226 ;  /* 0x000000d97003d224 */ /* 0x004fe200078e02e2 */
[----:B------:R-:W-:Y:S04]  /*88d0*/  BSSY B1, `(.L_x_401) ;  /* 0x0000006000017945 */ /* 0x000fe80003800000 */
[----:B------:R2:W-:Y:S01]  /*88e0*/  @!P5 STG.E.U8 desc[UR36][R14.64+0xb0], R3 ;  /* 0x0000b0030e00d986 */ /* 0x0005e2000c101124 */
[----:B------:R-:W-:Y:S05]  /*88f0*/  @P1 BRA `(.L_x_402) ;  /* 0x00000000000c1947 */ /* 0x000fea0003800000 */
[----:B------:R-:W2:Y:S02]  /*8900*/  LDG.E.U8 R218, desc[UR36][R8.64+0xb1] ;  /* 0x0000b12408da7981 */ /* 0x000ea4000c1e1100 */
[----:B--2---:R-:W-:-:S05]  /*8910*/  PRMT R3, R218, 0x8880, RZ ;  /* 0x00008880da037816 */ /* 0x004fca00000000ff */
[----:B------:R-:W-:-:S07]  /*8920*/  IMAD R226, R3, R216, RZ ;  /* 0x000000d803e27224 */ /* 0x000fce00078e02ff */
.L_x_402:
[----:B------:R-:W-:Y:S05]  /*8930*/  BSYNC B1 ;  /* 0x0000000000017941 */ /* 0x000fea0003800000 */
.L_x_401:
[----:B------:R-:W-:Y:S01]  /*8940*/  ISETP.LT.OR P4, PT, R219, 0xb1, !P0 ;  /* 0x000000b1db00780c */ /* 0x000fe20004781670 */
[----:B------:R-:W-:Y:S01]  /*8950*/  @!P1 IMAD R113, R113, R217, R226 ;  /* 0x000000d971719224 */ /* 0x000fe200078e02e2 */
[----:B------:R-:W-:Y:S01]  /*8960*/  BSSY B1, `(.L_x_403) ;  /* 0x000000a000017945 */ /* 0x000fe20003800000 */
[C---:B------:R-:W-:Y:S02]  /*8970*/  ISETP.LT.OR P3, PT, R219.reuse, 0xb2, !P0 ;  /* 0x000000b2db00780c */ /* 0x040fe40004761670 */
        /* <DEDUP_REMOVED lines=8> */
.L_x_404:
[----:B------:R-:W-:Y:S05]  /*8a00*/  BSYNC B1 ;  /* 0x0000000000017941 */ /* 0x000fea0003800000 */
.L_x_403:
[----:B--2---:R-:W-:Y:S01]  /*8a10*/  @!P4 IMAD R3, R114, R217, R226 ;  /* 0x000000d97203c224 */ /* 0x004fe200078e02e2 */
[----:B------:R-:W-:Y:S04]  /*8a20*/  BSSY B1, `(.L_x_405) ;  /* 0x0000006000017945 */ /* 0x000fe80003800000 */
[----:B------:R2:W-:Y:S01]  /*8a30*/  @!P4 STG.E.U8 desc[UR36][R10.64+0xb0], R3 ;  /* 0x0000b0030a00c986 */ /* 0x0005e2000c101124 */
[----:B------:R-:W-:Y:S05]  /*8a40*/  @P3 BRA `(.L_x_406) ;  /* 0x00000000000c3947 */ /* 0x000fea0003800000 */
[----:B------:R-:W2:Y:S02]  /*8a50*/  LDG.E.U8 R218, desc[UR36][R4.64+0xb1] ;  /* 0x0000b12404da7981 */ /* 0x000ea4000c1e1100 */
[----:B--2---:R-:W-:-:S05]  /*8a60*/  PRMT R3, R218, 0x8880, RZ ;  /* 0x00008880da037816 */ /* 0x004fca00000000ff */
[----:B------:R-:W-:-:S07]  /*8a70*/  IMAD R226, R3, R216, RZ ;  /* 0x000000d803e27224 */ /* 0x000fce00078e02ff */
.L_x_406:
[----:B------:R-:W-:Y:S05]  /*8a80*/  BSYNC B1 ;  /* 0x0000000000017941 */ /* 0x000fea0003800000 */
.L_x_405:
[----:B------:R-:W-:Y:S01]  /*8a90*/  @!P3 IMAD R115, R115, R217, R226 ;  /* 0x000000d97373b224 */ /* 0x000fe200078e02e2 */
[----:B------:R-:W-:Y:S04]  /*8aa0*/  BSSY B1, `(.L_x_407) ;  /* 0x0000006000017945 */ /* 0x000fe80003800000 */
[----:B------:R0:W-:Y:S01]  /*8ab0*/  @!P3 STG.E.U8 desc[UR36][R10.64+0xb1], R115 ;  /* 0x0000b1730a00b986 */ /* 0x0001e2000c101124 */
[----:B------:R-:W-:Y:S05]  /*8ac0*/  @P1 BRA `(.L_x_408) ;  /* 0x00000000000c1947 */ /* 0x000fea0003800000 */
[----:B------:R-:W2:Y:S02]  /*8ad0*/  LDG.E.U8 R218, desc[UR36][R8.64+0xb8] ;  /* 0x0000b82408da7981 */ /* 0x000ea4000c1e1100 */
[----:B--2---:R-:W-:-:S05]  /*8ae0*/  PRMT R3, R218, 0x8880, RZ ;  /* 0x00008880da037816 */ /* 0x004fca00000000ff */
[----:B------:R-:W-:-:S07]  /*8af0*/  IMAD R226, R3, R216, RZ ;  /* 0x000000d803e27224 */ /* 0x000fce00078e02ff */
.L_x_408:
[----:B------:R-:W-:Y:S05]  /*8b00*/  BSYNC B1 ;  /* 0x0000000000017941 */ /* 0x000fea0003800000 */
.L_x_407:
[----:B--2---:R-:W-:Y:S01]  /*8b10*/  @!P1 IMAD R3, R116, R217, R226 ;  /* 0x000000d974039224 */ /* 0x004fe200078e02e2 */
[----:B------:R-:W-:Y:S04]  /*8b20*/  BSSY B1, `(.L_x_409) ;  /* 0x0000006000017945 */ /* 0x000fe80003800000 */
[----:B------:R2:W-:Y:S01]  /*8b30*/  @!P1 STG.E.U8 desc[UR36][R14.64+0xb8], R3 ;  /* 0x0000b8030e009986 */ /* 0x0005e2000c101124 */
[----:B------:R-:W-:Y:S05]  /*8b40*/  @P2 BRA `(.L_x_410) ;  /* 0x00000000000c2947 */ /* 0x000fea0003800000 */
[----:B------:R-:W2:Y:S02]  /*8b50*/  LDG.E.U8 R218, desc[UR36][R8.64+0xb9] ;  /* 0x0000b92408da7981 */ /* 0x000ea4000c1e1100 */
[----:B--2---:R-:W-:-:S05]  /*8b60*/  PRMT R3, R218, 0x8880, RZ ;  /* 0x00008880da037816 */ /* 0x004fca00000000ff */
[----:B------:R-:W-:-:S07]  /*8b70*/  IMAD R226, R3, R216, RZ ;  /* 0x000000d803e27224 */ /* 0x000fce00078e02ff */
.L_x_410:
[----:B------:R-:W-:Y:S05]  /*8b80*/  BSYNC B1 ;  /* 0x0000000000017941 */ /* 0x000fea0003800000 */
.L_x_409:
[----:B------:R-:W-:Y:S01]  /*8b90*/  @!P2 IMAD R117, R117, R217, R226 ;  /* 0x000000d97575a224 */ /* 0x000fe200078e02e2 */
[----:B------:R-:W-:Y:S04]  /*8ba0*/  BSSY B1, `(.L_x_411) ;  /* 0x0000006000017945 */ /* 0x000fe80003800000 */
[----:B------:R0:W-:Y:S01]  /*8bb0*/  @!P2 STG.E.U8 desc[UR36][R14.64+0xb9], R117 ;  /* 0x0000b9750e00a986 */ /* 0x0001e2000c101124 */
[----:B------:R-:W-:Y:S05]  /*8bc0*/  @P5 BRA `(.L_x_412) ;  /* 0x00000000000c5947 */ /* 0x000fea0003800000 */
[----:B------:R-:W2:Y:S02]  /*8bd0*/  LDG.E.U8 R218, desc[UR36][R4.64+0xb8] ;  /* 0x0000b82404da7981 */ /* 0x000ea4000c1e1100 */
[----:B--2---:R-:W-:-:S05]  /*8be0*/  PRMT R3, R218, 0x8880, RZ ;  /* 0x00008880da037816 */ /* 0x004fca00000000ff */
[----:B------:R-:W-:-:S07]  /*8bf0*/  IMAD R226, R3, R216, RZ ;  /* 0x000000d803e27224 */ /* 0x000fce00078e02ff */
.L_x_412:
[----:B------:R-:W-:Y:S05]  /*8c00*/  BSYNC B1 ;  /* 0x0000000000017941 */ /* 0x000fea0003800000 */
.L_x_411:
[----:B--2---:R-:W-:Y:S01]  /*8c10*/  @!P5 IMAD R3, R118, R217, R226 ;  /* 0x000000d97603d224 */ /* 0x004fe200078e02e2 */
[----:B------:R-:W-:Y:S01]  /*8c20*/  ISETP.LT.OR P0, PT, R219, 0xba, !P0 ;  /* 0x000000badb00780c */ /* 0x000fe20004701670 */
[----:B------:R-:W-:Y:S03]  /*8c30*/  BSSY B1, `(.L_x_413) ;  /* 0x0000006000017945 */ /* 0x000fe60003800000 */
[----:B------:R2:W-:Y:S09]  /*8c40*/  @!P5 STG.E.U8 desc[UR36][R10.64+0xb8], R3 ;  /* 0x0000b8030a00d986 */ /* 0x0005f2000c101124 */
[----:B------:R-:W-:Y:S05]  /*8c50*/  @P0 BRA `(.L_x_414) ;  /* 0x00000000000c0947 */ /* 0x000fea0003800000 */
[----:B------:R-:W2:Y:S02]  /*8c60*/  LDG.E.U8 R218, desc[UR36][R4.64+0xb9] ;  /* 0x0000b92404da7981 */ /* 0x000ea4000c1e1100 */
[----:B--2---:R-:W-:-:S05]  /*8c70*/  PRMT R3, R218, 0x8880, RZ ;  /* 0x00008880da037816 */ /* 0x004fca00000000ff */
[----:B------:R-:W-:-:S07]  /*8c80*/  IMAD R226, R3, R216, RZ ;  /* 0x000000d803e27224 */ /* 0x000fce00078e02ff */
.L_x_414:
[----:B------:R-:W-:Y:S05]  /*8c90*/  BSYNC B1 ;  /* 0x0000000000017941 */ /* 0x000fea0003800000 */
.L_x_413:
[----:B------:R-:W-:Y:S01]  /*8ca0*/  IMAD R119, R119, R217, R226 ;  /* 0x000000d977777224 */ /* 0x000fe200078e02e2 */
[----:B------:R-:W-:Y:S06]  /*8cb0*/  @P0 BRA `(.L_x_415) ;  /* 0x0000002400180947 */ /* 0x000fec0003800000 */
[----:B------:R0:W-:Y:S01]  /*8cc0*/  STG.E.U8 desc[UR36][R10.64+0xb9], R119 ;  /* 0x0000b9770a007986 */ /* 0x0001e2000c101124 */
[----:B------:R-:W-:Y:S05]  /*8cd0*/  BRA `(.L_x_415) ;  /* 0x0000002400107947 */ /* 0x000fea0003800000 */
.L_x_30:
[C---:B------:R-:W-:Y:S02]  /*8ce0*/  ISETP.GE.AND P2, PT, R3.reuse, 0x1, PT ;  /* 0x000000010300780c */ /* 0x040fe40003f46270 */
[----:B------:R-:W-:Y:S02]  /*8cf0*/  ISETP.GE.AND P1, PT, R3, 0x9, PT ;  /* 0x000000090300780c */ /* 0x000fe40003f26270 */
[C---:B------:R-:W-:Y:S02]  /*8d00*/  ISETP.LT.OR P3, PT, R219.reuse, 0x1, !P2 ;  /* 0x00000001db00780c */ /* 0x040fe40005761670 */
[C---:B------:R-:W-:Y:S02]  /*8d10*/  ISETP.LT.OR P5, PT, R219.reuse, 0x2, !P2 ;  /* 0x00000002db00780c */ /* 0x040fe400057a1670 */
[C---:B------:R-:W-:Y:S02]  /*8d20*/  ISETP.LT.OR P0, PT, R219.reuse, 0x1, !P1 ;  /* 0x00000001db00780c */ /* 0x040fe40004f01670 */
[----:B------:R-:W-:-:S07]  /*8d30*/  ISETP.LT.OR P4, PT, R219, 0x2, !P1 ;  /* 0x00000002db00780c */ /* 0x000fce0004f81670 */
[-C--:B------:R-:W-:Y:S02]  /*8d40*/  @!P3 IMAD R5, R120, R217.reuse, RZ ;  /* 0x000000d97805b224 */ /* 0x080fe400078e02ff */
[-C--:B------:R-:W-:Y:S02]  /*8d50*/  @!P5 IMAD R121, R121, R217.reuse, RZ ;  /* 0x000000d97979d224 */ /* 0x080fe400078e02ff */
[-C--:B------:R-:W-:Y:S01]  /*8d60*/  @!P0 IMAD R7, R122, R217.reuse, RZ ;  /* 0x000000d97a078224 */ /* 0x080fe200078e02ff */
[----:B------:R0:W-:Y:S01]  /*8d70*/  @!P3 STG.E.U8 desc[UR36][R20.64], R5 ;  /* 0x000000051400b986 */ /* 0x0001e2000c101124 */
[----:B------:R-:W-:Y:S01]  /*8d80*/  ISETP.LT.OR P3, PT, R219, 0x9, !P2 ;  /* 0x00000009db00780c */ /* 0x000fe20005761670 */
[----:B------:R-:W-:Y:S02]  /*8d90*/  @!P4 IMAD R123, R123, R217, RZ ;  /* 0x000000d97b7bc224 */ /* 0x000fe400078e02ff */
[----:B------:R-:W-:Y:S01]  /*8da0*/  @!P5 STG.E.U8 desc[UR36][R20.64+0x1], R121 ;  /* 0x000001791400d986 */ /* 0x000fe2000c101124 */
[----:B------:R-:W-:-:S03]  /*8db0*/  ISETP.LT.OR P5, PT, R219, 0xa, !P2 ;  /* 0x0000000adb00780c */ /* 0x000fc600057a1670 */
[----:B------:R1:W-:Y:S01]  /*8dc0*/  @!P0 STG.E.U8 desc[UR36][R12.64], R7 ;  /* 0x000000070c008986 */ /* 0x0003e2000c101124 */
[----:B------:R-:W-:-:S03]  /*8dd0*/  ISETP.LT.OR P0, PT, R219, 0x9, !P1 ;  /* 0x00000009db00780c */ /* 0x000fc60004f01670 */
[----:B------:R-:W-:Y:S01]  /*8de0*/  @!P4 STG.E.U8 desc[UR36][R12.64+0x1], R123 ;  /* 0x0000017b0c00c986 */ /* 0x000fe2000c101124 */
[----:B------:R-:W-:Y:S01]  /*8df0*/  ISETP.LT.OR P4, PT, R219, 0xa, !P1 ;  /* 0x0000000adb00780c */ /* 0x000fe20004f81670 */
[----:B------:R-:W-:-:S04]  /*8e00*/  @!P3 IMAD R9, R124, R217, RZ ;  /* 0x000000d97c09b224 */ /* 0x000fc800078e02ff */
[-C--:B------:R-:W-:Y:S01]  /*8e10*/  @!P5 IMAD R125, R125, R217.reuse, RZ ;  /* 0x000000d97d7dd224 */ /* 0x080fe200078e02ff */
[----:B------:R2:W-:Y:S01]  /*8e20*/  @!P3 STG.E.U8 desc[UR36][R20.64+0x8], R9 ;  /* 0x000008091400b986 */ /* 0x0005e2000c101124 */
[C---:B------:R-:W-:Y:S02]  /*8e30*/  ISETP.LT.OR P3, PT, R219.reuse, 0x11, !P2 ;  /* 0x00000011db00780c */ /* 0x040fe40005761670 */
[-C--:B0-----:R-:W-:Y:S01]  /*8e40*/  @!P0 IMAD R5, R126, R217.reuse, RZ ;  /* 0x000000d97e058224 */ /* 0x081fe200078e02ff */
[----:B------:R-:W-:Y:S01]  /*8e50*/  @!P5 STG.E.U8 desc[UR36][R20.64+0x9], R125 ;  /* 0x0000097d1400d986 */ /* 0x000fe2000c101124 */
[----:B------:R-:W-:Y:S02]  /*8e60*/  ISETP.LT.OR P5, PT, R219, 0x12, !P2 ;  /* 0x00000012db00780c */ /* 0x000fe400057a1670 */
[----:B------:R-:W-:Y:S01]  /*8e70*/  @!P4 IMAD R127, R127, R217, RZ ;  /* 0x000000d97f7fc224 */ /* 0x000fe200078e02ff */
[----:B------:R0:W-:Y:S01]  /*8e80*/  @!P0 STG.E.U8 desc[UR36][R12.64+0x8], R5 ;  /* 0x000008050c008986 */ /* 0x0001e2000c101124 */
[----:B------:R-:W-:-:S03]  /*8e90*/  ISETP.LT.OR P0, PT, R219, 0x11, !P1 ;  /* 0x00000011db00780c */ /* 0x000fc60004f01670 */
[----:B------:R-:W-:Y:S01]  /*8ea0*/  @!P4 STG.E.U8 desc[UR36][R12.64+0x9], R127 ;  /* 0x0000097f0c00c986 */ /* 0x000fe2000c101124 */
[----:B------:R-:W-:Y:S01]  /*8eb0*/  ISETP.LT.OR P4, PT, R219, 0x12, !P1 ;  /* 0x00000012db00780c */ /* 0x000fe20004f81670 */
[----:B-1----:R-:W-:-:S04]  /*8ec0*/  @!P3 IMAD R7, R128, R217, RZ ;  /* 0x000000d98007b224 */ /* 0x002fc800078e02ff */
[-C--:B------:R-:W-:Y:S01]  /*8ed0*/  @!P5 IMAD R129, R129, R217.reuse, RZ ;  /* 0x000000d98181d224 */ /* 0x080fe200078e02ff */
[----:B------:R1:W-:Y:S01]  /*8ee0*/  @!P3 STG.E.U8 desc[UR36][R20.64+0x10], R7 ;  /* 0x000010071400b986 */ /* 0x0003e2000c101124 */
[C---:B------:R-:W-:Y:S02]  /*8ef0*/  ISETP.LT.OR P3, PT, R219.reuse, 0x19, !P2 ;  /* 0x00000019db00780c */ /* 0x040fe40005761670 */
[-C--:B--2---:R-:W-:Y:S01]  /*8f00*/  @!P0 IMAD R9, R130, R217.reuse, RZ ;  /* 0x000000d982098224 */ /* 0x084fe200078e02ff */
[----:B------:R-:W-:Y:S01]  /*8f10*/  @!P5 STG.E.U8 desc[UR36][R20.64+0x11], R129 ;  /* 0x000011811400d986 */ /* 0x000fe2000c101124 */
[----:B------:R-:W-:Y:S02]  /*8f20*/  ISETP.LT.OR P5, PT, R219, 0x1a, !P2 ;  /* 0x0000001adb00780c */ /* 0x000fe400057a1670 */
[----:B------:R-:W-:Y:S01]  /*8f30*/  @!P4 IMAD R131, R131, R217, RZ ;  /* 0x000000d98383c224 */ /* 0x000fe200078e02ff */
[----:B------:R2:W-:Y:S01]  /*8f40*/  @!P0 STG.E.U8 desc[UR36][R12.64+0x10], R9 ;  /* 0x000010090c008986 */ /* 0x0005e2000c101124 */
[----:B------:R-:W-:-:S03]  /*8f50*/  ISETP.LT.OR P0, PT, R219, 0x19, !P1 ;  /* 0x00000019db00780c */ /* 0x000fc60004f01670 */
[----:B------:R-:W-:Y:S01]  /*8f60*/  @!P4 STG.E.U8 desc[UR36][R12.64+0x11], R131 ;  /* 0x000011830c00c986 */ /* 0x000fe2000c101124 */
[----:B------:R-:W-:Y:S01]  /*8f70*/  ISETP.LT.OR P4, PT, R219, 0x1a, !P1 ;  /* 0x0000001adb00780c */ /* 0x000fe20004f81670 */
[----:B0-----:R-:W-:-:S04]  /*8f80*/  @!P3 IMAD R5, R132, R217, RZ ;  /* 0x000000d98405b224 */ /* 0x001fc800078e02ff */
[-C--:B------:R-:W-:Y:S01]  /*8f90*/  @!P5 IMAD R133, R133, R217.reuse, RZ ;  /* 0x000000d98585d224 */ /* 0x080fe200078e02ff */
[----:B------:R0:W-:Y:S01]  /*8fa0*/  @!P3 STG.E.U8 desc[UR36][R20.64+0x18], R5 ;  /* 0x000018051400b986 */ /* 0x0001e2000c101124 */
[C---:B------:R-:W-:Y:S02]  /*8fb0*/  ISETP.LT.OR P3, PT, R219.reuse, 0x21, !P2 ;  /* 0x00000021db00780c */ /* 0x040fe40005761670 */
[-C--:B-1----:R-:W-:Y:S01]  /*8fc0*/  @!P0 IMAD R7, R134, R217.reuse, RZ ;  /* 0x000000d986078224 */ /* 0x082fe200078e02ff */
[----:B------:R-:W-:Y:S01]  /*8fd0*/  @!P5 STG.E.U8 desc[UR36][R20.64+0x19], R133 ;  /* 0x000019851400d986 */ /* 0x000fe2000c101124 */
[----:B------:R-:W-:Y:S02]  /*8fe0*/  ISETP.LT.OR P5, PT, R219, 0x22, !P2 ;  /* 0x00000022db00780c */ /* 0x000fe400057a1670 */
[----:B------:R-:W-:Y:S01]  /*8ff0*/  @!P4 IMAD R135, R135, R217, RZ ;  /* 0x000000d98787c224 */ /* 0x000fe200078e02ff */
[----:B------:R1:W-:Y:S01]  /*9000*/  @!P0 STG.E.U8 desc[UR36][R12.64+0x18], R7 ;  /* 0x000018070c008986 */ /* 0x0003e2000c101124 */
[----:B------:R-:W-:-:S03]  /*9010*/  ISETP.LT.OR P0, PT, R219, 0x21, !P1 ;  /* 0x00000021db00780c */ /* 0x000fc60004f01670 */
[----:B------:R-:W-:Y:S01]  /*9020*/  @!P4 STG.E.U8 desc[UR36][R12.64+0x19], R135 ;  /* 0x000019870c00c986 */ /* 0x000fe2000c101124 */
[----:B------:R-:W-:Y:S01]  /*9030*/  ISETP.LT.OR P4, PT, R219, 0x22, !P1 ;  /* 0x00000022db00780c */ /* 0x000fe20004f81670 */
[----:B--2---:R-:W-:-:S04]  /*9040*/  @!P3 IMAD R9, R136, R217, RZ ;  /* 0x000000d98809b224 */ /* 0x004fc800078e02ff */
        /* <DEDUP_REMOVED lines=220> */
[C---:B------:R-:W-:Y:S01]  /*9e10*/  ISETP.LT.OR P2, PT, R219.reuse, 0xba, !P2 ;  /* 0x000000badb00780c */ /* 0x040fe20005741670 */
[----:B------:R-:W-:Y:S01]  /*9e20*/  @!P5 STG.E.U8 desc[UR36][R20.64+0xb1], R209 ;  /* 0x0000b1d11400d986 */ /* 0x000fe2000c101124 */
[----:B------:R-:W-:Y:S01]  /*9e30*/  ISETP.LT.OR P5, PT, R219, 0xb9, !P1 ;  /* 0x000000b9db00780c */ /* 0x000fe20004fa1670 */
[----:B------:R-:W-:Y:S01]  /*9e40*/  @!P4 IMAD R211, R211, R217, RZ ;  /* 0x000000d9d3d3c224 */ /* 0x000fe200078e02ff */
[----:B------:R-:W-:Y:S01]  /*9e50*/  ISETP.LT.OR P1, PT, R219, 0xba, !P1 ;  /* 0x000000badb00780c */ /* 0x000fe20004f21670 */
[----:B------:R0:W-:Y:S01]  /*9e60*/  @!P0 STG.E.U8 desc[UR36][R12.64+0xb0], R5 ;  /* 0x0000b0050c008986 */ /* 0x0001e2000c101124 */
[----:B------:R-:W-:-:S03]  /*9e70*/  ISETP.GE.AND P0, PT, R3, 0x81, PT ;  /* 0x000000810300780c */ /* 0x000fc60003f06270 */
[----:B------:R-:W-:Y:S01]  /*9e80*/  @!P4 STG.E.U8 desc[UR36][R12.64+0xb1], R211 ;  /* 0x0000b1d30c00c986 */ /* 0x000fe2000c101124 */
[-C--:B-1----:R-:W-:Y:S01]  /*9e90*/  @!P3 IMAD R7, R212, R217.reuse, RZ ;  /* 0x000000d9d407b224 */ /* 0x082fe200078e02ff */
[----:B------:R-:W-:Y:S02]  /*9ea0*/  ISETP.LT.OR P4, PT, R219, 0x1, !P0 ;  /* 0x00000001db00780c */ /* 0x000fe40004781670 */
[-C--:B------:R-:W-:Y:S02]  /*9eb0*/  @!P2 IMAD R213, R213, R217.reuse, RZ ;  /* 0x000000d9d5d5a224 */ /* 0x080fe400078e02ff */
[----:B------:R1:W-:Y:S01]  /*9ec0*/  @!P3 STG.E.U8 desc[UR36][R20.64+0xb8], R7 ;  /* 0x0000b8071400b986 */ /* 0x0003e2000c101124 */
[----:B------:R-:W-:Y:S01]  /*9ed0*/  ISETP.LT.OR P3, PT, R219, 0x2, !P0 ;  /* 0x00000002db00780c */ /* 0x000fe20004761670 */
[-C--:B--2---:R-:W-:Y:S02]  /*9ee0*/  @!P5 IMAD R9, R214, R217.reuse, RZ ;  /* 0x000000d9d609d224 */ /* 0x084fe400078e02ff */
[----:B------:R-:W-:Y:S01]  /*9ef0*/  @!P2 STG.E.U8 desc[UR36][R20.64+0xb9], R213 ;  /* 0x0000b9d51400a986 */ /* 0x000fe2000c101124 */
[----:B------:R-:W-:Y:S01]  /*9f00*/  ISETP.GE.AND P2, PT, R3, 0x89, PT ;  /* 0x000000890300780c */ /* 0x000fe20003f46270 */
[----:B------:R-:W-:-:S02]  /*9f10*/  @!P1 IMAD R215, R215, R217, RZ ;  /* 0x000000d9d7d79224 */ /* 0x000fc400078e02ff */
[----:B------:R-:W-:Y:S01]  /*9f20*/  @!P5 STG.E.U8 desc[UR36][R12.64+0xb8], R9 ;  /* 0x0000b8090c00d986 */ /* 0x000fe2000c101124 */
[-C--:B------:R-:W-:Y:S01]  /*9f30*/  @!P4 IMAD R3, R24, R217.reuse, RZ ;  /* 0x000000d91803c224 */ /* 0x080fe200078e02ff */
[C---:B------:R-:W-:Y:S02]  /*9f40*/  ISETP.LT.OR P5, PT, R219.reuse, 0x1, !P2 ;  /* 0x00000001db00780c */ /* 0x040fe400057a1670 */
[----:B------:R-:W-:Y:S01]  /*9f50*/  @!P1 STG.E.U8 desc[UR36][R12.64+0xb9], R215 ;  /* 0x0000b9d70c009986 */ /* 0x000fe2000c101124 */
[----:B------:R-:W-:Y:S01]  /*9f60*/  ISETP.LT.OR P1, PT, R219, 0x2, !P2 ;  /* 0x00000002db00780c */ /* 0x000fe20005721670 */
[----:B------:R-:W-:Y:S02]  /*9f70*/  @!P3 IMAD R25, R25, R217, RZ ;  /* 0x000000d91919b224 */ /* 0x000fe400078e02ff */
[----:B------:R2:W-:Y:S01]  /*9f80*/  @!P4 STG.E.U8 desc[UR36][R14.64], R3 ;  /* 0x000000030e00c986 */ /* 0x0005e2000c101124 */
[----:B------:R-:W-:-:S03]  /*9f90*/  ISETP.LT.OR P4, PT, R219, 0x9, !P0 ;  /* 0x00000009db00780c */ /* 0x000fc60004781670 */
[----:B------:R-:W-:Y:S01]  /*9fa0*/  @!P3 STG.E.U8 desc[UR36][R14.64+0x1], R25 ;  /* 0x000001190e00b986 */ /* 0x000fe2000c101124 */
[----:B------:R-:W-:Y:S02]  /*9fb0*/  ISETP.LT.OR P3, PT, R219, 0xa, !P0 ;  /* 0x0000000adb00780c */ /* 0x000fe40004761670 */
[----:B0-----:R-:W-:-:S03]  /*9fc0*/  @!P5 IMAD R5, R26, R217, RZ ;  /* 0x000000d91a05d224 */ /* 0x001fc600078e02ff */
[-C--:B------:R-:W-:Y:S02]  /*9fd0*/  @!P1 IMAD R27, R27, R217.reuse, RZ ;  /* 0x000000d91b1b9224 */ /* 0x080fe400078e02ff */
[----:B------:R0:W-:Y:S01]  /*9fe0*/  @!P5 STG.E.U8 desc[UR36][R10.64], R5 ;  /* 0x000000050a00d986 */ /* 0x0001e2000c101124 */
[C---:B------:R-:W-:Y:S01]  /*9ff0*/  ISETP.LT.OR P5, PT, R219.reuse, 0x9, !P2 ;  /* 0x00000009db00780c */ /* 0x040fe200057a1670 */
[-C--:B-1----:R-:W-:Y:S02]  /*a000*/  @!P4 IMAD R7, R28, R217.reuse, RZ ;  /* 0x000000d91c07c224 */ /* 0x082fe400078e02ff */
[----:B------:R-:W-:Y:S01]  /*a010*/  @!P1 STG.E.U8 desc[UR36][R10.64+0x1], R27 ;  /* 0x0000011b0a009986 */ /* 0x000fe2000c101124 */
[----:B------:R-:W-:Y:S01]  /*a020*/  ISETP.LT.OR P1, PT, R219, 0xa, !P2 ;  /* 0x0000000adb00780c */ /* 0x000fe20005721670 */
[----:B------:R-:W-:Y:S02]  /*a030*/  @!P3 IMAD R29, R29, R217, RZ ;  /* 0x000000d91d1db224 */ /* 0x000fe400078e02ff */
[----:B------:R-:W-:Y:S01]  /*a040*/  @!P4 STG.E.U8 desc[UR36][R14.64+0x8], R7 ;  /* 0x000008070e00c986 */ /* 0x000fe2000c101124 */
        /* <DEDUP_REMOVED lines=11> */
[----:B------:R-:W-:Y:S01]  /*a100*/  @!P4 STG.E.U8 desc[UR36][R14.64+0x10], R5 ;  /* 0x000010050e00c986 */ /* 0x000fe2000c101124 */
[----:B------:R-:W-:-:S03]  /*a110*/  ISETP.LT.OR P4, PT, R219, 0x19, !P0 ;  /* 0x00000019db00780c */ /* 0x000fc60004781670 */
[----:B------:R-:W-:Y:S01]  /*a120*/  @!P3 STG.E.U8 desc[UR36][R14.64+0x11], R33 ;  /* 0x000011210e00b986 */ /* 0x000fe2000c101124 */
[----:B------:R-:W-:Y:S01]  /*a130*/  ISETP.LT.OR P3, PT, R219, 0x1a, !P0 ;  /* 0x0000001adb00780c */ /* 0x000fe20004761670 */
[----:B-1----:R-:W-:-:S04]  /*a140*/  @!P5 IMAD R3, R34, R217, RZ ;  /* 0x000000d92203d224 */ /* 0x002fc800078e02ff */
[-C--:B------:R-:W-:Y:S01]  /*a150*/  @!P1 IMAD R35, R35, R217.reuse, RZ ;  /* 0x000000d923239224 */ /* 0x080fe200078e02ff */
[----:B------:R0:W-:Y:S01]  /*a160*/  @!P5 STG.E.U8 desc[UR36][R10.64+0x10], R3 ;  /* 0x000010030a00d986 */ /* 0x0001e2000c101124 */
[C---:B------:R-:W-:Y:S02]  /*a170*/  ISETP.LT.OR P5, PT, R219.reuse, 0x19, !P2 ;  /* 0x00000019db00780c */ /* 0x040fe400057a1670 */
[-C--:B------:R-:W-:Y:S01]  /*a180*/  @!P4 IMAD R7, R36, R217.reuse, RZ ;  /* 0x000000d92407c224 */ /* 0x080fe200078e02ff */
[----:B------:R-:W-:Y:S01]  /*a190*/  @!P1 STG.E.U8 desc[UR36][R10.64+0x11], R35 ;  /* 0x000011230a009986 */ /* 0x000fe2000c101124 */
[----:B------:R-:W-:Y:S02]  /*a1a0*/  ISETP.LT.OR P1, PT, R219, 0x1a, !P2 ;  /* 0x0000001adb00780c */ /* 0x000fe40005721670 */
[----:B------:R-:W-:Y:S01]  /*a1b0*/  @!P3 IMAD R37, R37, R217, RZ ;  /* 0x000000d92525b224 */ /* 0x000fe200078e02ff */
[----:B------:R-:W-:Y:S01]  /*a1c0*/  @!P4 STG.E.U8 desc[UR36][R14.64+0x18], R7 ;  /* 0x000018070e00c986 */ /* 0x000fe2000c101124 */
[----:B------:R-:W-:-:S03]  /*a1d0*/  ISETP.LT.OR P4, PT, R219, 0x21, !P0 ;  /* 0x00000021db00780c */ /* 0x000fc60004781670 */
[----:B------:R-:W-:Y:S01]  /*a1e0*/  @!P3 STG.E.U8 desc[UR36][R14.64+0x19], R37 ;  /* 0x000019250e00b986 */ /* 0x000fe2000c101124 */
[----:B------:R-:W-:Y:S01]  /*a1f0*/  ISETP.LT.OR P3, PT, R219, 0x22, !P0 ;  /* 0x00000022db00780c */ /* 0x000fe20004761670 */
[----:B0-----:R-:W-:-:S04]  /*a200*/  @!P5 IMAD R3, R38, R217, RZ ;  /* 0x000000d92603d224 */ /* 0x001fc800078e02ff */
        /* <DEDUP_REMOVED lines=216> */
[----:B------:R-:W-:-:S04]  /*af90*/  @!P1 IMAD R5, R110, R217, RZ ;  /* 0x000000d96e059224 */ /* 0x000fc800078e02ff */
[-C--:B------:R-:W-:Y:S01]  /*afa0*/  @!P4 IMAD R111, R111, R217.reuse, RZ ;  /* 0x000000d96f6fc224 */ /* 0x080fe200078e02ff */
[----:B------:R1:W-:Y:S01]  /*afb0*/  @!P1 STG.E.U8 desc[UR36][R10.64+0xa8], R5 ;  /* 0x0000a8050a009986 */ /* 0x0003e2000c101124 */
[----:B------:R-:W-:Y:S02]  /*afc0*/  ISETP.LT.OR P1, PT, R219, 0xb1, !P2 ;  /* 0x000000b1db00780c */ /* 0x000fe40005721670 */
[----:B------:R-:W-:Y:S01]  /*afd0*/  @!P3 IMAD R113, R113, R217, RZ ;  /* 0x000000d97171b224 */ /* 0x000fe200078e02ff */
[----:B------:R-:W-:Y:S01]  /*afe0*/  @!P4 STG.E.U8 desc[UR36][R10.64+0xa9], R111 ;  /* 0x0000a96f0a00c986 */ /* 0x000fe2000c101124 */
[----:B------:R-:W-:-:S03]  /*aff0*/  ISETP.LT.OR P4, PT, R219, 0xb2, !P2 ;  /* 0x000000b2db00780c */ /* 0x000fc60005781670 */
[----:B------:R-:W-:Y:S01]  /*b000*/  @!P3 STG.E.U8 desc[UR36][R14.64+0xb1], R113 ;  /* 0x0000b1710e00b986 */ /* 0x000fe2000c101124 */
[C---:B------:R-:W-:Y:S02]  /*b010*/  ISETP.LT.OR P3, PT, R219.reuse, 0xb9, !P0 ;  /* 0x000000b9db00780c */ /* 0x040fe40004761670 */
[C---:B------:R-:W-:Y:S01]  /*b020*/  ISETP.LT.OR P0, PT, R219.reuse, 0xba, !P0 ;  /* 0x000000badb00780c */ /* 0x040fe20004701670 */
[----:B------:R2:W-:Y:S01]  /*b030*/  @!P5 STG.E.U8 desc[UR36][R14.64+0xb0], R7 ;  /* 0x0000b0070e00d986 */ /* 0x0005e2000c101124 */
[C---:B------:R-:W-:Y:S01]  /*b040*/  ISETP.LT.OR P5, PT, R219.reuse, 0xb9, !P2 ;  /* 0x000000b9db00780c */ /* 0x040fe200057a1670 */
[----:B0-----:R-:W-:Y:S01]  /*b050*/  @!P1 IMAD R3, R114, R217, RZ ;  /* 0x000000d972039224 */ /* 0x001fe200078e02ff */
[----:B------:R-:W-:-:S03]  /*b060*/  ISETP.LT.OR P2, PT, R219, 0xba, !P2 ;  /* 0x000000badb00780c */ /* 0x000fc60005741670 */
[-C--:B------:R-:W-:Y:S01]  /*b070*/  @!P4 IMAD R115, R115, R217.reuse, RZ ;  /* 0x000000d97373c224 */ /* 0x080fe200078e02ff */
[----:B------:R0:W-:Y:S03]  /*b080*/  @!P1 STG.E.U8 desc[UR36][R10.64+0xb0], R3 ;  /* 0x0000b0030a009986 */ /* 0x0001e6000c101124 */
[-C--:B-1----:R-:W-:Y:S01]  /*b090*/  @!P3 IMAD R5, R116, R217.reuse, RZ ;  /* 0x000000d97405b224 */ /* 0x082fe200078e02ff */
[----:B------:R0:W-:Y:S01]  /*b0a0*/  @!P4 STG.E.U8 desc[UR36][R10.64+0xb1], R115 ;  /* 0x0000b1730a00c986 */ /* 0x0001e2000c101124 */
[-C--:B------:R-:W-:Y:S02]  /*b0b0*/  @!P0 IMAD R117, R117, R217.reuse, RZ ;  /* 0x000000d975758224 */ /* 0x080fe400078e02ff */
[-C--:B--2---:R-:W-:Y:S01]  /*b0c0*/  @!P5 IMAD R7, R118, R217.reuse, RZ ;  /* 0x000000d97607d224 */ /* 0x084fe200078e02ff */
[----:B------:R0:W-:Y:S01]  /*b0d0*/  @!P3 STG.E.U8 desc[UR36][R14.64+0xb8], R5 ;  /* 0x0000b8050e00b986 */ /* 0x0001e2000c101124 */
[----:B------:R-:W-:-:S03]  /*b0e0*/  @!P2 IMAD R119, R119, R217, RZ ;  /* 0x000000d97777a224 */ /* 0x000fc600078e02ff */
[----:B------:R0:W-:Y:S04]  /*b0f0*/  @!P0 STG.E.U8 desc[UR36][R14.64+0xb9], R117 ;  /* 0x0000b9750e008986 */ /* 0x0001e8000c101124 */
[----:B------:R0:W-:Y:S04]  /*b100*/  @!P5 STG.E.U8 desc[UR36][R10.64+0xb8], R7 ;  /* 0x0000b8070a00d986 */ /* 0x0001e8000c101124 */
[----:B------:R0:W-:Y:S02]  /*b110*/  @!P2 STG.E.U8 desc[UR36][R10.64+0xb9], R119 ;  /* 0x0000b9770a00a986 */ /* 0x0001e4000c101124 */
.L_x_415:
[----:B------:R-:W-:Y:S05]  /*b120*/  BSYNC B0 ;  /* 0x0000000000007941 */ /* 0x000fea0003800000 */
.L_x_29:
[----:B------:R-:W-:Y:S01]  /*b130*/  ULDC UR4, c[0x0][0xc] ;  /* 0x0000030000047ab9 */ /* 0x000fe20000000800 */
[----:B------:R-:W-:Y:S01]  /*b140*/  ULDC UR5, c[0x0][0x10] ;  /* 0x0000040000057ab9 */ /* 0x000fe20000000800 */
[----:B0-2---:R-:W0:Y:S01]  /*b150*/  LDC R3, c[0x0][0x14] ;  /* 0x00000500ff037b82 */ /* 0x005e220000000800 */
[----:B------:R-:W-:Y:S01]  /*b160*/  UIMAD.WIDE.U32 UR4, UR4, UR5, URZ ;  /* 0x00000005040472a5 */ /* 0x000fe2000f8e003f */
[----:B------:R-:W-:Y:S02]  /*b170*/  IMAD.MOV.U32 R23, RZ, RZ, -0x1 ;  /* 0xffffffffff177424 */ /* 0x000fe400078e00ff */
[----:B------:R-:W-:-:S03]  /*b180*/  IMAD.MOV.U32 R22, RZ, RZ, -0x1 ;  /* 0xffffffffff167424 */ /* 0x000fc600078e00ff */
[----:B0-----:R-:W-:-:S04]  /*b190*/  IMAD.WIDE.U32 R16, R3, UR4, R16 ;  /* 0x0000000403107c25 */ /* 0x001fc8000f8e0010 */
[----:B------:R-:W-:Y:S01]  /*b1a0*/  IMAD R3, R3, UR5, RZ ;  /* 0x0000000503037c24 */ /* 0x000fe2000f8e02ff */
[----:B------:R-:W-:Y:S02]  /*b1b0*/  ULDC.64 UR4, c[0x0][0x650] ;  /* 0x0001940000047ab9 */ /* 0x000fe40000000a00 */
[----:B------:R-:W-:Y:S01]  /*b1c0*/  ISETP.GE.U32.AND P0, PT, R16, UR4, PT ;  /* 0x0000000410007c0c */ /* 0x000fe2000bf06070 */
[--C-:B------:R-:W-:Y:S01]  /*b1d0*/  IMAD.IADD R17, R17, 0x1, R3.reuse ;  /* 0x0000000111117824 */ /* 0x100fe200078e0203 */
[----:B------:R-:W-:-:S04]  /*b1e0*/  PRMT R3, RZ, 0x7610, R3 ;  /* 0x00007610ff037816 */ /* 0x000fc80000000003 */
[----:B------:R-:W-:-:S13]  /*b1f0*/  ISETP.GE.U32.AND.EX P0, PT, R17, UR5, PT, P0 ;  /* 0x0000000511007c0c */ /* 0x000fda000bf06100 */
[----:B------:R-:W-:Y:S05]  /*b200*/  @P0 BRA `(.L_x_416) ;  /* 0x0000000400640947 */ /* 0x000fea0003800000 */
[----:B-1-34-:R-:W0:Y:S01]  /*b210*/  S2R R12, SR_CTAID.X ;  /* 0x00000000000c7919 */ /* 0x01ae220000002500 */
[----:B------:R-:W1:Y:S01]  /*b220*/  LDC.64 R10, c[0x0][0x628] ;  /* 0x00018a00ff0a7b82 */ /* 0x000e620000000a00 */
[----:B------:R-:W-:Y:S01]  /*b230*/  ULDC UR4, c[0x0][0x150] ;  /* 0x0000540000047ab9 */ /* 0x000fe20000000800 */
[----:B------:R-:W-:Y:S01]  /*b240*/  IMAD.MOV.U32 R8, RZ, RZ, R16 ;  /* 0x000000ffff087224 */ /* 0x000fe200078e0010 */
[----:B------:R-:W2:Y:S01]  /*b250*/  S2R R23, SR_CTAID.Y ;  /* 0x0000000000177919 */ /* 0x000ea20000002600 */
[----:B------:R-:W-:-:S04]  /*b260*/  IMAD.MOV.U32 R9, RZ, RZ, R17 ;  /* 0x000000ffff097224 */ /* 0x000fc800078e0011 */
[----:B------:R-:W3:Y:S08]  /*b270*/  LDC R21, c[0x0][0x144] ;  /* 0x00005100ff157b82 */ /* 0x000ef00000000800 */
[----:B------:R-:W4:Y:S08]  /*b280*/  LDC R0, c[0x0][0x630] ;  /* 0x00018c00ff007b82 */ /* 0x000f300000000800 */
[----:B------:R-:W2:Y:S01]  /*b290*/  LDC.64 R14, c[0x0][0x620] ;  /* 0x00018800ff0e7b82 */ /* 0x000ea20000000a00 */
[----:B-1----:R-:W-:-:S04]  /*b2a0*/  ISETP.NE.U32.AND P0, PT, R10, RZ, PT ;  /* 0x000000ff0a00720c */ /* 0x002fc80003f05070 */
[----:B------:R-:W-:Y:S02]  /*b2b0*/  ISETP.NE.AND.EX P0, PT, R11, RZ, PT, P0 ;  /* 0x000000ff0b00720c */ /* 0x000fe40003f05300 */
[----:B0-----:R-:W-:-:S05]  /*b2c0*/  I2FP.F32.U32 R3, R12 ;  /* 0x0000000c00037245 */ /* 0x001fca0000201000 */
[----:B------:R-:W-:-:S04]  /*b2d0*/  FMUL R3, R3, UR4 ;  /* 0x0000000403037c20 */ /* 0x000fc80008400000 */
[----:B------:R0:W1:Y:S02]  /*b2e0*/  F2I.U32.TRUNC.NTZ R20, R3 ;  /* 0x0000000300147305 */ /* 0x000064000020f000 */
[----:B---34-:R-:W-:Y:S05]  /*b2f0*/  @!P0 BRA `(.L_x_417) ;  /* 0x0000000000288947 */ /* 0x018fea0003800000 */
[----:B0-----:R-:W0:Y:S02]  /*b300*/  LDC R3, c[0x0][0x634] ;  /* 0x00018d00ff037b82 */ /* 0x001e240000000800 */
        /* <DEDUP_REMOVED lines=9> */
.L_x_417:
[----:B------:R-:W3:Y:S01]  /*b3a0*/  LDC.64 R26, c[0x0][0x640] ;  /* 0x00019000ff1a7b82 */ /* 0x000ee20000000a00 */
[-CC-:B------:R-:W-:Y:S01]  /*b3b0*/  SHF.R.U64 R22, R8, R0.reuse, R9.reuse ;  /* 0x0000000008167219 */ /* 0x180fe20000001209 */
[----:B-1----:R-:W-:Y:S01]  /*b3c0*/  IMAD.MOV R20, RZ, RZ, -R20 ;  /* 0x000000ffff147224 */ /* 0x002fe200078e0a14 */
[----:B------:R-:W-:Y:S01]  /*b3d0*/  SHF.R.U32.HI R0, RZ, R0, R9 ;  /* 0x00000000ff007219 */ /* 0x000fe20000011609 */
[----:B------:R-:W-:Y:S01]  /*b3e0*/  ULDC UR4, c[0x0][0x154] ;  /* 0x0000550000047ab9 */ /* 0x000fe20000000800 */
[----:B0-----:R-:W-:Y:S01]  /*b3f0*/  IADD3 R3, P0, RZ, -R22, RZ ;  /* 0x80000016ff037210 */ /* 0x001fe20007f1e0ff */
[----:B------:R-:W-:Y:S02]  /*b400*/  IMAD R21, R21, R20, R12 ;  /* 0x0000001415157224 */ /* 0x000fe400078e020c */
[----:B------:R-:W0:Y:S01]  /*b410*/  LDC R6, c[0x0][0x618] ;  /* 0x00018600ff067b82 */ /* 0x000e220000000800 */
[----:B------:R-:W-:Y:S02]  /*b420*/  IMAD.MOV.U32 R7, RZ, RZ, 0x1 ;  /* 0x00000001ff077424 */ /* 0x000fe400078e00ff */
[----:B------:R-:W-:-:S04]  /*b430*/  IMAD.X R5, RZ, RZ, ~R0, P0 ;  /* 0x000000ffff057224 */ /* 0x000fc800000e0e00 */
[-C--:B--2---:R-:W-:Y:S01]  /*b440*/  IMAD R0, R5, R14.reuse, RZ ;  /* 0x0000000e05007224 */ /* 0x084fe200078e02ff */
[----:B------:R-:W1:Y:S01]  /*b450*/  LDC R8, c[0x0][0x608] ;  /* 0x00018200ff087b82 */ /* 0x000e620000000800 */
[----:B------:R-:W-:-:S04]  /*b460*/  IMAD.WIDE.U32 R4, R3, R14, R16 ;  /* 0x0000000e03047225 */ /* 0x000fc800078e0010 */
[----:B------:R-:W-:Y:S01]  /*b470*/  IMAD R3, R3, R15, R0 ;  /* 0x0000000f03037224 */ /* 0x000fe200078e0200 */
[----:B------:R-:W-:Y:S02]  /*b480*/  I2FP.F32.U32 R0, R23 ;  /* 0x0000001700007245 */ /* 0x000fe40000201000 */
[----:B------:R-:W2:Y:S01]  /*b490*/  LDC R24, c[0x0][0x658] ;  /* 0x00019600ff187b82 */ /* 0x000ea20000000800 */
[----:B------:R-:W-:Y:S01]  /*b4a0*/  IMAD.IADD R3, R5, 0x1, R3 ;  /* 0x0000000105037824 */ /* 0x000fe200078e0203 */
[----:B---3--:R-:W-:Y:S01]  /*b4b0*/  ISETP.NE.U32.AND P0, PT, R26, RZ, PT ;  /* 0x000000ff1a00720c */ /* 0x008fe20003f05070 */
[----:B------:R-:W-:Y:S01]  /*b4c0*/  FMUL R0, R0, UR4 ;  /* 0x0000000400007c20 */ /* 0x000fe20008400000 */
[----:B------:R-:W-:Y:S02]  /*b4d0*/  IMAD.MOV.U32 R5, RZ, RZ, -0x1 ;  /* 0xffffffffff057424 */ /* 0x000fe400078e00ff */
[----:B------:R-:W-:Y:S01]  /*b4e0*/  ISETP.NE.AND.EX P0, PT, R27, RZ, PT, P0 ;  /* 0x000000ff1b00720c */ /* 0x000fe20003f05300 */
[----:B------:R3:W4:Y:S01]  /*b4f0*/  F2I.U32.TRUNC.NTZ R13, R0 ;  /* 0x00000000000d7305 */ /* 0x000722000020f000 */
[----:B------:R-:W3:Y:S01]  /*b500*/  LDC R20, c[0x0][0x148] ;  /* 0x00005200ff147b82 */ /* 0x000ee20000000800 */
[----:B0-----:R-:W-:-:S02]  /*b510*/  SHF.R.U64 R12, R4, R6, R3 ;  /* 0x00000006040c7219 */ /* 0x001fc40000001203 */
[----:B------:R-:W-:-:S05]  /*b520*/  SHF.R.U32.HI R3, RZ, R6, R3 ;  /* 0x00000006ff037219 */ /* 0x000fca0000011603 */
[----:B------:R-:W0:Y:S01]  /*b530*/  LDC R15, c[0x0][0x600] ;  /* 0x00018000ff0f7b82 */ /* 0x000e220000000800 */
[-CC-:B-1----:R-:W-:Y:S02]  /*b540*/  SHF.R.U64 R10, R12, R8.reuse, R3.reuse ;  /* 0x000000080c0a7219 */ /* 0x182fe40000001203 */
[----:B------:R-:W-:-:S05]  /*b550*/  SHF.R.U32.HI R3, RZ, R8, R3 ;  /* 0x00000008ff037219 */ /* 0x000fca0000011603 */
[----:B------:R-:W1:Y:S01]  /*b560*/  LDC R28, c[0x0][0x648] ;  /* 0x00019200ff1c7b82 */ /* 0x000e620000000800 */
[-C--:B--2---:R-:W-:Y:S02]  /*b570*/  SHF.L.U32 R4, R5, R24.reuse, RZ ;  /* 0x0000001805047219 */ /* 0x084fe400000006ff */
[-CC-:B------:R-:W-:Y:S02]  /*b580*/  SHF.R.U64 R14, R10, R24.reuse, R3.reuse ;  /* 0x000000180a0e7219 */ /* 0x180fe40000001203 */
[----:B------:R-:W-:Y:S02]  /*b590*/  SHF.R.U32.HI R5, RZ, R24, R3 ;  /* 0x00000018ff057219 */ /* 0x000fe40000011603 */
[----:B------:R-:W-:Y:S01]  /*b5a0*/  LOP3.LUT R25, RZ, R4, RZ, 0x33, !PT ;  /* 0x00000004ff197212 */ /* 0x000fe200078e33ff */
[----:B------:R-:W2:Y:S01]  /*b5b0*/  LDC R29, c[0x0][0x638] ;  /* 0x00018e00ff1d7b82 */ /* 0x000ea20000000800 */
[----:B------:R-:W-:Y:S01]  /*b5c0*/  SHF.L.U32 R24, R7, R24, RZ ;  /* 0x0000001807187219 */ /* 0x000fe200000006ff */
[----:B------:R-:W-:-:S06]  /*b5d0*/  IMAD.MOV.U32 R4, RZ, RZ, R14 ;  /* 0x000000ffff047224 */ /* 0x000fcc00078e000e */
[----:B------:R-:W0:Y:S01]  /*b5e0*/  LDC R30, c[0x0][0x610] ;  /* 0x00018400ff1e7b82 */ /* 0x000e220000000800 */
[----:B----4-:R-:W-:Y:S05]  /*b5f0*/  @!P0 BRA `(.L_x_418) ;  /* 0x0000000000288947 */ /* 0x010fea0003800000 */
[----:B------:R-:W4:Y:S02]  /*b600*/  LDC R3, c[0x0][0x64c] ;  /* 0x00019300ff037b82 */ /* 0x000f240000000800 */
[----:B----4-:R-:W-:-:S05]  /*b610*/  IADD3 R3, P0, R14, R3, RZ ;  /* 0x000000030e037210 */ /* 0x010fca0007f1e0ff */
        /* <DEDUP_REMOVED lines=8> */
.L_x_418:
[----:B------:R-:W-:Y:S01]  /*b6a0*/  ISETP.NE.AND P0, PT, R2, 0x1, PT ;  /* 0x000000010200780c */ /* 0x000fe20003f05270 */
[----:B0-----:R-:W-:Y:S01]  /*b6b0*/  VIADD R7, R15, 0xffffffff ;  /* 0xffffffff0f077836 */ /* 0x001fe20000000000 */
[----:B-1-3--:R-:W-:Y:S01]  /*b6c0*/  SHF.R.U64 R0, R4, R28, R5 ;  /* 0x0000001c04007219 */ /* 0x00afe20000001205 */
[----:B------:R-:W-:Y:S01]  /*b6d0*/  IMAD.MOV R13, RZ, RZ, -R13 ;  /* 0x000000ffff0d7224 */ /* 0x000fe200078e0a0d */
[----:B------:R-:W-:Y:S01]  /*b6e0*/  LOP3.LUT R5, R10, R25, RZ, 0xc0, !PT ;  /* 0x000000190a057212 */ /* 0x000fe200078ec0ff */
[----:B------:R-:W-:Y:S01]  /*b6f0*/  IMAD.MOV.U32 R4, RZ, RZ, 0x1 ;  /* 0x00000001ff047424 */ /* 0x000fe200078e00ff */
[----:B------:R-:W-:Y:S01]  /*b700*/  LOP3.LUT R12, R12, R7, RZ, 0xc0, !PT ;  /* 0x000000070c0c7212 */ /* 0x000fe200078ec0ff */
[----:B------:R-:W-:Y:S02]  /*b710*/  IMAD.MOV R3, RZ, RZ, -R0 ;  /* 0x000000ffff037224 */ /* 0x000fe400078e0a00 */
[----:B------:R-:W-:Y:S02]  /*b720*/  IMAD R0, R24, R0, R5 ;  /* 0x0000000018007224 */ /* 0x000fe400078e0205 */
[----:B--2---:R-:W-:-:S02]  /*b730*/  IMAD R3, R3, R29, R14 ;  /* 0x0000001d03037224 */ /* 0x004fc400078e020e */
[----:B------:R-:W-:Y:S02]  /*b740*/  @P0 IMAD R21, R20, R13, R23 ;  /* 0x0000000d14150224 */ /* 0x000fe400078e0217 */
[----:B------:R-:W-:Y:S01]  /*b750*/  IMAD R5, R3, R15, R12 ;  /* 0x0000000f03057224 */ /* 0x000fe200078e020c */
[----:B------:R-:W-:Y:S01]  /*b760*/  PRMT R3, R4, 0x7610, R3 ;  /* 0x0000761004037816 */ /* 0x000fe20000000003 */
[----:B------:R-:W-:-:S05]  /*b770*/  IMAD R0, R0, R30, R21 ;  /* 0x0000001e00007224 */ /* 0x000fca00078e0215 */
[----:B------:R-:W-:Y:S02]  /*b780*/  SEL R23, R5, R0, !P0 ;  /* 0x0000000005177207 */ /* 0x000fe40004000000 */
[----:B------:R-:W-:-:S07]  /*b790*/  SEL R0, R0, R5, !P0 ;  /* 0x0000000500007207 */ /* 0x000fce0004000000 */
.L_x_416:
[----:B------:R0:W-:Y:S01]  /*b7a0*/  STL [R1], R0 ;  /* 0x0000000001007387 */ /* 0x0001e20000100800 */
[----:B------:R-:W-:-:S13]  /*b7b0*/  LOP3.LUT P0, RZ, R3, 0xff, RZ, 0xc0, !PT ;  /* 0x000000ff03ff7812 */ /* 0x000fda000780c0ff */
[----:B0-----:R-:W-:Y:S05]  /*b7c0*/  @P0 BRA `(.L_x_419) ;  /* 0xffffff58005c0947 */ /* 0x001fea000383ffff */
[----:B------:R-:W-:Y:S05]  /*b7d0*/  EXIT ;  /* 0x000000000000794d */ /* 0x000fea0003800000 */
.L_x_4:
[----:B0-----:R-:W-:Y:S01]  /*b7e0*/  ULDC.64 UR4, c[0x0][0x650] ;  /* 0x0001940000047ab9 */ /* 0x001fe20000000a00 */
[----:B------:R-:W-:Y:S01]  /*b7f0*/  PRMT R6, RZ, 0x7610, R6 ;  /* 0x00007610ff067816 */ /* 0x000fe20000000006 */
[----:B------:R-:W-:Y:S01]  /*b800*/  IMAD.MOV.U32 R7, RZ, RZ, -0x1 ;  /* 0xffffffffff077424 */ /* 0x000fe200078e00ff */
[----:B------:R-:W-:Y:S01]  /*b810*/  ISETP.GE.U32.AND P0, PT, R16, UR4, PT ;  /* 0x0000000410007c0c */ /* 0x000fe2000bf06070 */
[----:B------:R-:W-:Y:S02]  /*b820*/  IMAD.MOV.U32 R9, RZ, RZ, -0x1 ;  /* 0xffffffffff097424 */ /* 0x000fe400078e00ff */
[----:B------:R-:W-:Y:S01]  /*b830*/  IMAD.MOV.U32 R8, RZ, RZ, -0x1 ;  /* 0xffffffffff087424 */ /* 0x000fe200078e00ff */
[----:B------:R-:W-:-:S13]  /*b840*/  ISETP.GE.U32.AND.EX P0, PT, R17, UR5, PT, P0 ;  /* 0x0000000511007c0c */ /* 0x000fda000bf06100 */
[----:B------:R-:W-:Y:S05]  /*b850*/  @P0 BRA `(.L_x_420) ;  /* 0x00000004005c0947 */ /* 0x000fea0003800000 */
        /* <DEDUP_REMOVED lines=18> */
.L_x_421:
[--C-:B------:R-:W-:Y:S01]  /*b980*/  SHF.R.U64 R12, R10, R14, R11.reuse ;  /* 0x0000000e0a0c7219 */ /* 0x100fe2000000120b */
[----:B------:R-:W0:Y:S01]  /*b990*/  LDC R22, c[0x0][0x618] ;  /* 0x00018600ff167b82 */ /* 0x000e220000000800 */
[----:B------:R-:W-:Y:S01]  /*b9a0*/  I2FP.F32.U32 R6, R4 ;  /* 0x0000000400067245 */ /* 0x000fe20000201000 */
[----:B------:R-:W-:Y:S01]  /*b9b0*/  ULDC UR4, c[0x0][0x150] ;  /* 0x0000540000047ab9 */ /* 0x000fe20000000800 */
[----:B------:R-:W-:Y:S02]  /*b9c0*/  SHF.R.U32.HI R5, RZ, R14, R11 ;  /* 0x0000000eff057219 */ /* 0x000fe4000001160b */
[----:B------:R-:W-:Y:S01]  /*b9d0*/  IADD3 R9, P0, RZ, -R12, RZ ;  /* 0x8000000cff097210 */ /* 0x000fe20007f1e0ff */
[----:B------:R-:W-:Y:S01]  /*b9e0*/  FMUL R11, R6, UR4 ;  /* 0x00000004060b7c20 */ /* 0x000fe20008400000 */
[----:B------:R-:W-:Y:S01]  /*b9f0*/  ULDC UR4, c[0x0][0x154] ;  /* 0x0000550000047ab9 */ /* 0x000fe20000000800 */
[----:B------:R-:W1:Y:S02]  /*ba00*/  LDC.64 R24, c[0x0][0x640] ;  /* 0x00019000ff187b82 */ /* 0x000e640000000a00 */
[----:B------:R-:W-:-:S02]  /*ba10*/  IMAD.X R5, RZ, RZ, ~R5, P0 ;  /* 0x000000ffff057224 */ /* 0x000fc400000e0e05 */
[----:B------:R-:W2:Y:S01]  /*ba20*/  F2I.U32.TRUNC.NTZ R11, R11 ;  /* 0x0000000b000b7305 */ /* 0x000ea2000020f000 */
[----:B------:R-:W-:-:S03]  /*ba30*/  IMAD.WIDE.U32 R6, R9, R20, R16 ;  /* 0x0000001409067225 */ /* 0x000fc600078e0010 */
[----:B------:R-:W3:Y:S01]  /*ba40*/  LDC R13, c[0x0][0x144] ;  /* 0x00005100ff0d7b82 */ /* 0x000ee20000000800 */
[----:B------:R-:W-:-:S04]  /*ba50*/  IMAD R8, R5, R20, RZ ;  /* 0x0000001405087224 */ /* 0x000fc800078e02ff */
[----:B------:R-:W-:Y:S02]  /*ba60*/  IMAD R5, R9, R21, R8 ;  /* 0x0000001509057224 */ /* 0x000fe400078e0208 */
[----:B------:R-:W-:Y:S01]  /*ba70*/  IMAD.MOV.U32 R8, RZ, RZ, -0x1 ;  /* 0xffffffffff087424 */ /* 0x000fe200078e00ff */
[----:B------:R-:W4:Y:S01]  /*ba80*/  LDC R14, c[0x0][0x608] ;  /* 0x00018200ff0e7b82 */ /* 0x000f220000000800 */
[----:B------:R-:W-:Y:S01]  /*ba90*/  IMAD.IADD R5, R7, 0x1, R5 ;  /* 0x0000000107057824 */ /* 0x000fe200078e0205 */
[----:B------:R-:W-:-:S04]  /*baa0*/  I2FP.F32.U32 R7, R3 ;  /* 0x0000000300077245 */ /* 0x000fc80000201000 */
[-C--:B0-----:R-:W-:Y:S01]  /*bab0*/  SHF.R.U64 R10, R6, R22.reuse, R5 ;  /* 0x00000016060a7219 */ /* 0x081fe20000001205 */
[----:B--2---:R-:W-:Y:S01]  /*bac0*/  IMAD.MOV R6, RZ, RZ, -R11 ;  /* 0x000000ffff067224 */ /* 0x004fe200078e0a0b */
[----:B------:R-:W0:Y:S01]  /*bad0*/  LDC R9, c[0x0][0x658] ;  /* 0x00019600ff097b82 */ /* 0x000e220000000800 */
[----:B-1----:R-:W-:Y:S01]  /*bae0*/  ISETP.NE.U32.AND P0, PT, R24, RZ, PT ;  /* 0x000000ff1800720c */ /* 0x002fe20003f05070 */
[----:B------:R-:W-:Y:S01]  /*baf0*/  FMUL R7, R7, UR4 ;  /* 0x0000000407077c20 */ /* 0x000fe20008400000 */
[----:B------:R-:W-:Y:S02]  /*bb00*/  SHF.R.U32.HI R5, RZ, R22, R5 ;  /* 0x00000016ff057219 */ /* 0x000fe40000011605 */
[----:B------:R-:W-:-:S03]  /*bb10*/  ISETP.NE.AND.EX P0, PT, R25, RZ, PT, P0 ;  /* 0x000000ff1900720c */ /* 0x000fc60003f05300 */
[----:B------:R-:W1:Y:S01]  /*bb20*/  LDC R20, c[0x0][0x148] ;  /* 0x00005200ff147b82 */ /* 0x000e620000000800 */
[----:B---3--:R-:W-:Y:S02]  /*bb30*/  IMAD R23, R13, R6, R4 ;  /* 0x000000060d177224 */ /* 0x008fe400078e0204 */
[----:B------:R-:W-:-:S05]  /*bb40*/  IMAD.MOV.U32 R6, RZ, RZ, 0x1 ;  /* 0x00000001ff067424 */ /* 0x000fca00078e00ff */
[----:B------:R-:W2:Y:S01]  /*bb50*/  LDC R21, c[0x0][0x600] ;  /* 0x00018000ff157b82 */ /* 0x000ea20000000800 */
[-CC-:B----4-:R-:W-:Y:S02]  /*bb60*/  SHF.R.U64 R13, R10, R14.reuse, R5.reuse ;  /* 0x0000000e0a0d7219 */ /* 0x190fe40000001205 */
[----:B------:R-:W-:Y:S02]  /*bb70*/  SHF.R.U32.HI R4, RZ, R14, R5 ;  /* 0x0000000eff047219 */ /* 0x000fe40000011605 */
[----:B------:R3:W4:Y:S03]  /*bb80*/  F2I.U32.TRUNC.NTZ R14, R7 ;  /* 0x00000007000e7305 */ /* 0x000726000020f000 */
[----:B------:R-:W1:Y:S01]  /*bb90*/  LDC R26, c[0x0][0x648] ;  /* 0x00019200ff1a7b82 */ /* 0x000e620000000800 */
[-C--:B0-----:R-:W-:Y:S02]  /*bba0*/  SHF.R.U64 R15, R13, R9.reuse, R4 ;  /* 0x000000090d0f7219 */ /* 0x081fe40000001204 */
[----:B------:R-:W-:-:S02]  /*bbb0*/  SHF.L.U32 R8, R8, R9, RZ ;  /* 0x0000000908087219 */ /* 0x000fc400000006ff */
[-C--:B------:R-:W-:Y:S01]  /*bbc0*/  SHF.R.U32.HI R5, RZ, R9.reuse, R4 ;  /* 0x00000009ff057219 */ /* 0x080fe20000011604 */
[----:B------:R-:W-:Y:S01]  /*bbd0*/  IMAD.MOV.U32 R4, RZ, RZ, R15 ;  /* 0x000000ffff047224 */ /* 0x000fe200078e000f */
[----:B------:R-:W-:Y:S01]  /*bbe0*/  SHF.L.U32 R22, R6, R9, RZ ;  /* 0x0000000906167219 */ /* 0x000fe200000006ff */
[----:B------:R-:W0:Y:S01]  /*bbf0*/  LDC R27, c[0x0][0x638] ;  /* 0x00018e00ff1b7b82 */ /* 0x000e220000000800 */
[----:B------:R-:W-:-:S07]  /*bc00*/  LOP3.LUT R28, RZ, R8, RZ, 0x33, !PT ;  /* 0x00000008ff1c7212 */ /* 0x000fce00078e33ff */
        /* <DEDUP_REMOVED lines=12> */
.L_x_422:
[----:B------:R-:W-:Y:S01]  /*bcd0*/  ISETP.NE.AND P0, PT, R2, 0x1, PT ;  /* 0x000000010200780c */ /* 0x000fe20003f05270 */
[----:B--2---:R-:W-:Y:S01]  /*bce0*/  VIADD R7, R21, 0xffffffff ;  /* 0xffffffff15077836 */ /* 0x004fe20000000000 */
[----:B-1----:R-:W-:Y:S01]  /*bcf0*/  SHF.R.U64 R5, R4, R26, R5 ;  /* 0x0000001a04057219 */ /* 0x002fe20000001205 */
[----:B------:R-:W-:Y:S01]  /*bd00*/  IMAD.MOV R14, RZ, RZ, -R14 ;  /* 0x000000ffff0e7224 */ /* 0x000fe200078e0a0e */
[----:B------:R-:W-:Y:S01]  /*bd10*/  LOP3.LUT R4, R13, R28, RZ, 0xc0, !PT ;  /* 0x0000001c0d047212 */ /* 0x000fe200078ec0ff */
[----:B------:R-:W-:Y:S01]  /*bd20*/  IMAD.MOV.U32 R8, RZ, RZ, R12 ;  /* 0x000000ffff087224 */ /* 0x000fe200078e000c */
[----:B------:R-:W-:Y:S01]  /*bd30*/  LOP3.LUT R10, R10, R7, RZ, 0xc0, !PT ;  /* 0x000000070a0a7212 */ /* 0x000fe200078ec0ff */
[----:B------:R-:W-:Y:S02]  /*bd40*/  IMAD.MOV R6, RZ, RZ, -R5 ;  /* 0x000000ffff067224 */ /* 0x000fe400078e0a05 */
[----:B------:R-:W-:-:S04]  /*bd50*/  IMAD R4, R22, R5, R4 ;  /* 0x0000000516047224 */ /* 0x000fc800078e0204 */
[----:B------:R-:W-:Y:S02]  /*bd60*/  @P0 IMAD R23, R20, R14, R3 ;  /* 0x0000000e14170224 */ /* 0x000fe400078e0203 */
[----:B0-----:R-:W-:Y:S02]  /*bd70*/  IMAD R3, R6, R27, R15 ;  /* 0x0000001b06037224 */ /* 0x001fe400078e020f */
[----:B------:R-:W-:Y:S02]  /*bd80*/  IMAD R7, R4, R29, R23 ;  /* 0x0000001d04077224 */ /* 0x000fe400078e0217 */
[----:B------:R-:W-:Y:S02]  /*bd90*/  IMAD R4, R3, R21, R10 ;  /* 0x0000001503047224 */ /* 0x000fe400078e020a */
[----:B------:R-:W-:-:S03]  /*bda0*/  IMAD.MOV.U32 R6, RZ, RZ, 0x1 ;  /* 0x00000001ff067424 */ /* 0x000fc600078e00ff */
[----:B------:R-:W-:Y:S02]  /*bdb0*/  SEL R9, R4, R7, !P0 ;  /* 0x0000000704097207 */ /* 0x000fe40004000000 */
[----:B------:R-:W-:-:S07]  /*bdc0*/  SEL R7, R7, R4, !P0 ;  /* 0x0000000407077207 */ /* 0x000fce0004000000 */
.L_x_420:
[----:B------:R-:W-:-:S08]  /*bdd0*/  NOP ;  /* 0x0000000000007918 */ /* 0x000fd00000000000 */
[----:B------:R-:W0:-:S00]  /*bde0*/  USETMAXREG.DEALLOC.CTAPOOL 0x28 ;  /* 0x00000028000079c8 */ /* 0x000e0000080e0500 */
[----:B0-----:R-:W-:-:S13]  /*bdf0*/  ISETP.NE.AND P0, PT, R0, RZ, PT ;  /* 0x000000ff0000720c */ /* 0x001fda0003f05270 */
[----:B------:R-:W-:Y:S05]  /*be00*/  @P0 EXIT ;  /* 0x000000000000094d */ /* 0x000fea0003800000 */
[----:B------:R-:W-:Y:S01]  /*be10*/  LOP3.LUT P0, RZ, R6, 0xff, RZ, 0xc0, !PT ;  /* 0x000000ff06ff7812 */ /* 0x000fe2000780c0ff */
[----:B------:R-:W-:Y:S02]  /*be20*/  IMAD.MOV.U32 R0, RZ, RZ, 0x1 ;  /* 0x00000001ff007424 */ /* 0x000fe400078e00ff */
[----:B------:R-:W-:-:S10]  /*be30*/  IMAD.MOV.U32 R12, RZ, RZ, RZ ;  /* 0x000000ffff0c7224 */ /* 0x000fd400078e00ff */
[----:B------:R-:W-:Y:S05]  /*be40*/  @!P0 BRA `(.L_x_423) ;  /* 0x0000000c00288947 */ /* 0x000fea0003800000 */
[----:B------:R-:W0:Y:S01]  /*be50*/  LDC R0, c[0x0][0x28c] ;  /* 0x0000a300ff007b82 */ /* 0x000e220000000800 */
[----:B------:R-:W-:Y:S01]  /*be60*/  ULDC UR5, c[0x0][0x600] ;  /* 0x0001800000057ab9 */ /* 0x000fe20000000800 */
[----:B------:R-:W-:Y:S01]  /*be70*/  ULDC UR4, c[0x0][0xc] ;  /* 0x0000030000047ab9 */ /* 0x000fe20000000800 */
[----:B------:R-:W-:Y:S01]  /*be80*/  UIADD3 UR16, UR5, -0x1, URZ ;  /* 0xffffffff05107890 */ /* 0x000fe2000fffe03f */
[C---:B------:R-:W-:Y:S01]  /*be90*/  LOP3.LUT P2, RZ, R18.reuse, 0x7f, RZ, 0xc0, !PT ;  /* 0x0000007f12ff7812 */ /* 0x040fe2000784c0ff */
[----:B------:R-:W-:Y:S01]  /*bea0*/  ULDC UR6, c[0x0][0x658] ;  /* 0x0001960000067ab9 */ /* 0x000fe20000000800 */
[----:B------:R-:W-:Y:S01]  /*beb0*/  ULDC UR5, c[0x0][0x10] ;  /* 0x0000040000057ab9 */ /* 0x000fe20000000800 */
[----:B------:R-:W-:Y:S01]  /*bec0*/  UMOV UR7, 0xffffffff ;  /* 0xffffffff00077882 */ /* 0x000fe20000000000 */
[----:B------:R-:W-:Y:S01]  /*bed0*/  UMOV UR8, 0x1 ;  /* 0x0000000100087882 */ /* 0x000fe20000000000 */
[----:B------:R-:W-:Y:S01]  /*bee0*/  UIMAD.WIDE.U32 UR4, UR4, UR5, URZ ;  /* 0x00000005040472a5 */ /* 0x000fe2000f8e003f */
[----:B------:R-:W-:Y:S01]  /*bef0*/  LOP3.LUT P0, RZ, R18, 0x1f, RZ, 0xc0, !PT ;  /* 0x0000001f12ff7812 */ /* 0x000fe2000780c0ff */
[----:B------:R-:W-:Y:S01]  /*bf00*/  USHF.L.U32 UR7, UR7, UR6, URZ ;  /* 0x0000000607077299 */ /* 0x000fe2000800063f */
[----:B------:R-:W-:Y:S01]  /*bf10*/  BSSY B0, `(.L_x_423) ;  /* 0x00000bd000007945 */ /* 0x000fe20003800000 */
[----:B------:R-:W-:Y:S01]  /*bf20*/  USHF.L.U32 UR18, UR8, UR6, URZ ;  /* 0x0000000608127299 */ /* 0x000fe2000800063f */
[----:B------:R-:W-:Y:S01]  /*bf30*/  IMAD.MOV.U32 R13, RZ, RZ, 0x1 ;  /* 0x00000001ff0d7424 */ /* 0x000fe200078e00ff */
[----:B------:R-:W-:Y:S01]  /*bf40*/  LOP3.LUT R11, R19, 0x2, RZ, 0xfc, !PT ;  /* 0x00000002130b7812 */ /* 0x000fe200078efcff */
[----:B------:R-:W-:Y:S01]  /*bf50*/  ULDC UR6, c[0x0][0x14] ;  /* 0x0000050000067ab9 */ /* 0x000fe20000000800 */
[----:B------:R-:W-:Y:S01]  /*bf60*/  PLOP3.LUT P0, PT, P0, P2, PT, 0x8a, 0x0 ;  /* 0x000000000000781c */ /* 0x000fe20000705172 */
[----:B------:R-:W-:Y:S01]  /*bf70*/  UIMAD.WIDE.U32 UR20, UR4, UR6, URZ ;  /* 0x00000006041472a5 */ /* 0x000fe2000f8e003f */
[----:B------:R-:W-:Y:S01]  /*bf80*/  IMAD.MOV.U32 R12, RZ, RZ, RZ ;  /* 0x000000ffff0c7224 */ /* 0x000fe200078e00ff */
[----:B------:R-:W-:-:S02]  /*bf90*/  UIMAD UR13, UR5, UR6, URZ ;  /* 0x00000006050d72a4 */ /* 0x000fc4000f8e023f */
[----:B------:R-:W-:Y:S01]  /*bfa0*/  ULOP3.LUT UR17, URZ, UR7, URZ, 0x33, !UPT ;  /* 0x000000073f117292 */ /* 0x000fe2000f8e333f */
[----:B0-----:R-:W-:Y:S01]  /*bfb0*/  VIADD R0, R0, 0x1f ;  /* 0x0000001f00007836 */ /* 0x001fe20000000000 */
[----:B------:R-:W-:Y:S01]  /*bfc0*/  UIADD3 UR13, UR21, UR13, URZ ;  /* 0x0000000d150d7290 */ /* 0x000fe2000fffe03f */
[----:B------:R-:W-:-:S03]  /*bfd0*/  ULDC.64 UR22, c[0x0][0x198] ;  /* 0x0000660000167ab9 */ /* 0x000fc60000000a00 */
[----:B------:R-:W-:-:S04]  /*bfe0*/  SHF.R.S32.HI R3, RZ, 0x1f, R0 ;  /* 0x0000001fff037819 */ /* 0x000fc80000011400 */
[----:B------:R-:W-:Y:S01]  /*bff0*/  LEA.HI R3, R3, R0, RZ, 0x5 ;  /* 0x0000000003037211 */ /* 0x000fe200078f28ff */
[----:B------:R-:W-:-:S03]  /*c000*/  IMAD.MOV.U32 R0, RZ, RZ, 0x1 ;  /* 0x00000001ff007424 */ /* 0x000fc600078e00ff */
[----:B------:R-:W-:-:S05]  /*c010*/  SHF.R.S32.HI R3, RZ, 0x5, R3 ;  /* 0x00000005ff037819 */ /* 0x000fca0000011403 */
[----:B------:R-:W-:-:S07]  /*c020*/  VIADD R10, R3, 0x1 ;  /* 0x00000001030a7836 */ /* 0x000fce0000000000 */
.L_x_435:
[----:B------:R-:W-:-:S03]  /*c030*/  UMOV UR4, 0xffffffff ;  /* 0xffffffff00047882 */ /* 0x000fc60000000000 */
[----:B------:R-:W-:Y:S05]  /*c040*/  BRA.DIV UR4, `(.L_x_424) ;  /* 0x0000001604887947 */ /* 0x000fea000b800000 */
[----:B------:R-:W-:-:S13]  /*c050*/  ELECT P6, URZ, PT ;  /* 0x00000000003f782f */ /* 0x000fda00038c0000 */
.L_x_460:
[----:B------:R-:W0:Y:S01]  /*c060*/  LDC R4, c[0x0][0x28c] ;  /* 0x0000a300ff047b82 */ /* 0x000e220000000800 */
[----:B------:R-:W-:Y:S01]  /*c070*/  BSSY B1, `(.L_x_425) ;  /* 0x0000035000017945 */ /* 0x000fe20003800000 */
[----:B0-----:R-:W-:-:S13]  /*c080*/  ISETP.LT.OR P6, PT, R4, 0x1, !P6 ;  /* 0x000000010400780c */ /* 0x001fda00077c1670 */
[----:B------:R-:W-:Y:S05]  /*c090*/  @P6 BRA `(.L_x_426) ;  /* 0x0000000000c86947 */ /* 0x000fea0003800000 */
[----:B------:R-:W-:Y:S02]  /*c0a0*/  IMAD R15, R9, 0xc0, RZ ;  /* 0x000000c0090f7824 */ /* 0x000fe400078e02ff */
[----:B------:R-:W-:Y:S02]  /*c0b0*/  IMAD R18, R7, 0xc0, RZ ;  /* 0x000000c007127824 */ /* 0x000fe400078e02ff */
[----:B------:R-:W-:Y:S02]  /*c0c0*/  IMAD.MOV.U32 R20, RZ, RZ, RZ ;  /* 0x000000ffff147224 */ /* 0x000fe400078e00ff */
[----:B------:R-:W-:Y:S02]  /*c0d0*/  IMAD.MOV.U32 R4, RZ, RZ, R10 ;  /* 0x000000ffff047224 */ /* 0x000fe400078e000a */
[----:B------:R-:W-:Y:S02]  /*c0e0*/  IMAD.MOV.U32 R5, RZ, RZ, R0 ;  /* 0x000000ffff057224 */ /* 0x000fe400078e0000 */
[----:B------:R-:W-:-:S07]  /*c0f0*/  IMAD.MOV.U32 R6, RZ, RZ, R12 ;  /* 0x000000ffff067224 */ /* 0x000fce00078e000c */
.L_x_430:
[----:B------:R-:W0:Y:S01]  /*c100*/  S2R R14, SR_CgaCtaId ;  /* 0x00000000000e7919 */ /* 0x000e220000008800 */
[----:B------:R-:W-:Y:S01]  /*c110*/  MOV R7, 0x400 ;  /* 0x0000040000077802 */ /* 0x000fe20000000f00 */
[----:B------:R-:W1:Y:S03]  /*c120*/  @!P2 LDC R9, c[0x0][0x500] ;  /* 0x00014000ff09ab82 */ /* 0x000e660000000800 */
[----:B0-----:R-:W-:Y:S02]  /*c130*/  LEA R21, R14, R7, 0x18 ;  /* 0x000000070e157211 */ /* 0x001fe400078ec0ff */
[----:B------:R-:W-:-:S03]  /*c140*/  SHF.L.U32 R7, R5, 0x1f, RZ ;  /* 0x0000001f05077819 */ /* 0x000fc600000006ff */
[----:B------:R-:W-:-:S04]  /*c150*/  IMAD R14, R6, 0x8, R21 ;  /* 0x00000008060e7824 */ /* 0x000fc800078e0215 */
[----:B------:R-:W0:Y:S02]  /*c160*/  SYNCS.PHASECHK.TRANS64.TRYWAIT P1, [R14+URZ+0x90], R7 ;  /* 0x000090070e0075a7 */ /* 0x000e24000802017f */
[----:B01----:R-:W-:Y:S05]  /*c170*/  @!P1 BRA `(.L_x_427) ;  /* 0x00000014005c9947 */ /* 0x003fea0003800000 */
.L_x_461:
[----:B0-----:R-:W-:Y:S01]  /*c180*/  PRMT R7, R11, 0x9910, RZ ;  /* 0x000099100b077816 */ /* 0x001fe200000000ff */
[----:B------:R0:W-:Y:S03]  /*c190*/  @!P2 SYNCS.ARRIVE.TRANS64 RZ, [R14+URZ], R9 ;  /* 0x000000090effa9a7 */ /* 0x0001e6000800003f */
[----:B------:R-:W-:-:S13]  /*c1a0*/  ISETP.NE.AND P1, PT, R7, 0x2, PT ;  /* 0x000000020700780c */ /* 0x000fda0003f25270 */
[----:B0-----:R-:W-:Y:S05]  /*c1b0*/  @P1 BRA `(.L_x_428) ;  /* 0x0000000000041947 */ /* 0x001fea0003800000 */
[----:B------:R-:W-:Y:S01]  /*c1c0*/  BPT.TRAP 0x1 ;  /* 0x000000040000795c */ /* 0x000fe20000300000 */
.L_x_428:
[----:B------:R-:W-:Y:S05]  /*c1d0*/  @P0 BRA `(.L_x_429) ;  /* 0x0000000000040947 */ /* 0x000fea0003800000 */
[----:B------:R-:W-:Y:S01]  /*c1e0*/  BPT.TRAP 0x1 ;  /* 0x000000040000795c */ /* 0x000fe20000300000 */
.L_x_429:
[----:B------:R-:W-:Y:S01]  /*c1f0*/  IMAD R21, R6, 0x1800, R21 ;  /* 0x0000180006157824 */ /* 0x000fe200078e0215 */
[----:B------:R-:W-:Y:S01]  /*c200*/  R2UR UR9, R14 ;  /* 0x000000000e0972ca */ /* 0x000fe200000e0000 */
[----:B------:R-:W-:Y:S01]  /*c210*/  VIADD R4, R4, 0xffffffff ;  /* 0xffffffff04047836 */ /* 0x000fe20000000000 */
[----:B------:R-:W-:Y:S01]  /*c220*/  UIADD3 UR4, UP0, UR22, 0xf0, URZ ;  /* 0x000000f016047890 */ /* 0x000fe2000ff1e03f */
[----:B------:R-:W-:Y:S01]  /*c230*/  R2UR UR11, R18 ;  /* 0x00000000120b72ca */ /* 0x000fe200000e0000 */
[----:B------:R-:W-:Y:S01]  /*c240*/  UIADD3 UR24, UP1, UR22, 0x1f0, URZ ;  /* 0x000001f016187890 */ /* 0x000fe2000ff3e03f */
[----:B------:R-:W-:Y:S01]  /*c250*/  R2UR UR8, R21 ;  /* 0x00000000150872ca */ /* 0x000fe200000e0000 */
[----:B------:R-:W-:Y:S01]  /*c260*/  UIADD3.X UR5, URZ, UR23, URZ, UP0, !UPT ;  /* 0x000000173f057290 */ /* 0x000fe200087fe43f */
[----:B------:R-:W-:Y:S01]  /*c270*/  R2UR UR10, R20 ;  /* 0x00000000140a72ca */ /* 0x000fe200000e0000 */
[----:B------:R-:W-:Y:S01]  /*c280*/  VIADD R6, R6, 0x1 ;  /* 0x0000000106067836 */ /* 0x000fe20000000000 */
[----:B------:R-:W-:Y:S01]  /*c290*/  R2UR UR12, R8 ;  /* 0x00000000080c72ca */ /* 0x000fe200000e0000 */
[----:B------:R-:W-:Y:S01]  /*c2a0*/  UIADD3.X UR25, URZ, UR23, URZ, UP1, !UPT ;  /* 0x000000173f197290 */ /* 0x000fe20008ffe43f */
[----:B------:R-:W-:Y:S01]  /*c2b0*/  R2UR UR19, R15 ;  /* 0x000000000f1372ca */ /* 0x000fe200000e0000 */
[----:B------:R-:W-:Y:S01]  /*c2c0*/  UMOV UR6, 0x0 ;  /* 0x0000000000067882 */ /* 0x000fe20000000000 */
[----:B------:R-:W-:Y:S01]  /*c2d0*/  ISETP.GT.AND P3, PT, R4, 0x1, PT ;  /* 0x000000010400780c */ /* 0x000fe20003f64270 */
[----:B------:R-:W-:Y:S01]  /*c2e0*/  UMOV UR7, 0x10000000 ;  /* 0x1000000000077882 */ /* 0x000fe20000000000 */
[----:B------:R-:W-:Y:S01]  /*c2f0*/  ISETP.NE.AND P1, PT, R6, 0x12, PT ;  /* 0x000000120600780c */ /* 0x000fe20003f25270 */
[----:B------:R-:W-:-:S02]  /*c300*/  VIADD R20, R20, 0x20 ;  /* 0x0000002014147836 */ /* 0x000fc40000000000 */
[----:B------:R-:W-:Y:S01]  /*c310*/  UIADD3 UR14, UR8, 0x200, URZ ;  /* 0x00000200080e7890 */ /* 0x000fe2000fffe03f */
[----:B------:R-:W-:Y:S01]  /*c320*/  SEL R14, RZ, 0x1, P1 ;  /* 0x00000001ff0e7807 */ /* 0x000fe20000800000 */
[----:B------:R-:W-:Y:S01]  /*c330*/  UIADD3 UR15, UR8, 0x1b200, URZ ;  /* 0x0001b200080f7890 */ /* 0x000fe2000fffe03f */
[----:B------:R-:W-:Y:S02]  /*c340*/  SEL R6, R6, RZ, P1 ;  /* 0x000000ff06067207 */ /* 0x000fe40000800000 */
[----:B------:R-:W-:Y:S02]  /*c350*/  LOP3.LUT R5, R5, R14, RZ, 0x3c, !PT ;  /* 0x0000000e05057212 */ /* 0x000fe400078e3cff */
[----:B------:R-:W-:Y:S02]  /*c360*/  UMOV UR8, UR14 ;  /* 0x0000000e00087c82 */ /* 0x000fe40008000000 */
[----:B------:R0:W-:Y:S02]  /*c370*/  UTMALDG.3D [UR8], [UR4], desc[UR6] ;  /* 0x00000608040075b4 */ /* 0x0001e40008011000 */
[----:B0-----:R-:W-:Y:S01]  /*c380*/  UMOV UR8, UR15 ;  /* 0x0000000f00087c82 */ /* 0x001fe20008000000 */
[----:B------:R-:W-:-:S02]  /*c390*/  UMOV UR11, UR19 ;  /* 0x00000013000b7c82 */ /* 0x000fc40008000000 */
[----:B------:R0:W-:Y:S02]  /*c3a0*/  UTMALDG.3D [UR8], [UR24], desc[UR6] ;  /* 0x00000608180075b4 */ /* 0x0001e40008011000 */
[----:B0-----:R-:W-:Y:S05]  /*c3b0*/  @P3 BRA `(.L_x_430) ;  /* 0xfffffffc00503947 */ /* 0x001fea000383ffff */
.L_x_426:
[----:B------:R-:W-:Y:S05]  /*c3c0*/  BSYNC B1 ;  /* 0x0000000000017941 */ /* 0x000fea0003800000 */
.L_x_425:
[----:B------:R-:W-:Y:S01]  /*c3d0*/  LOP3.LUT P3, RZ, R13, 0xff, RZ, 0xc0, !PT ;  /* 0x000000ff0dff7812 */ /* 0x000fe2000786c0ff */
[----:B------:R-:W-:Y:S01]  /*c3e0*/  IMAD.IADD R12, R3, 0x1, R12 ;  /* 0x00000001030c7824 */ /* 0x000fe200078e020c */
[----:B------:R-:W-:Y:S01]  /*c3f0*/  IADD3 R16, P4, R16, UR20, RZ ;  /* 0x0000001410107c10 */ /* 0x000fe2000ff9e0ff */
[----:B------:R-:W-:Y:S01]  /*c400*/  ULDC.64 UR4, c[0x0][0x650] ;  /* 0x0001940000047ab9 */ /* 0x000fe20000000a00 */
[----:B------:R-:W-:Y:S01]  /*c410*/  BSSY B1, `(.L_x_431) ;  /* 0x000006a000017945 */ /* 0x000fe20003800000 */
[----:B------:R-:W-:Y:S01]  /*c420*/  IMAD.MOV.U32 R9, RZ, RZ, -0x1 ;  /* 0xffffffffff097424 */ /* 0x000fe200078e00ff */
[----:B------:R-:W-:Y:S01]  /*c430*/  ISETP.GT.U32.AND P1, PT, R12, 0x11, PT ;  /* 0x000000110c00780c */ /* 0x000fe20003f24070 */
[----:B------:R-:W-:Y:S01]  /*c440*/  IMAD.MOV.U32 R8, RZ, RZ, -0x1 ;  /* 0xffffffffff087424 */ /* 0x000fe200078e00ff */
[----:B------:R-:W-:Y:S02]  /*c450*/  IADD3.X R17, R17, UR13, RZ, P4, !PT ;  /* 0x0000000d11117c10 */ /* 0x000fe4000a7fe4ff */
[----:B------:R-:W-:-:S02]  /*c460*/  ISETP.LT.U32.AND P1, PT, R3, 0x12, P1 ;  /* 0x000000120300780c */ /* 0x000fc40000f21070 */
[----:B------:R-:W-:Y:S01]  /*c470*/  PRMT R13, RZ, 0x7610, R13 ;  /* 0x00007610ff0d7816 */ /* 0x000fe2000000000d */
[----:B------:R-:W0:Y:S01]  /*c480*/  @P3 S2R R5, SR_CgaCtaId ;  /* 0x0000000000053919 */ /* 0x000e220000008800 */
[----:B------:R-:W-:-:S04]  /*c490*/  @P3 MOV R4, 0x400 ;  /* 0x0000040000043802 */ /* 0x000fc80000000f00 */
[----:B0-----:R-:W-:Y:S01]  /*c4a0*/  @P3 LEA R6, R5, R4, 0x18 ;  /* 0x0000000405063211 */ /* 0x001fe200078ec0ff */
[----:B------:R-:W-:-:S03]  /*c4b0*/  IMAD.WIDE.U32 R4, R12, 0x38e38e39, RZ ;  /* 0x38e38e390c047825 */ /* 0x000fc600078e00ff */
[----:B------:R0:W-:Y:S01]  /*c4c0*/  @P3 SYNCS.ARRIVE.TRANS64.A1T0 RZ, [R6+URZ+0x138], RZ ;  /* 0x000138ff06ff39a7 */ /* 0x0001e2000810003f */
[----:B------:R-:W-:Y:S02]  /*c4d0*/  ISETP.GE.U32.AND P3, PT, R3, 0x12, PT ;  /* 0x000000120300780c */ /* 0x000fe40003f66070 */
[----:B------:R-:W-:Y:S02]  /*c4e0*/  SHF.R.U32.HI R7, RZ, 0x2, R5 ;  /* 0x00000002ff077819 */ /* 0x000fe40000011605 */
[----:B------:R-:W-:Y:S02]  /*c4f0*/  SEL R5, RZ, 0x1, !P1 ;  /* 0x00000001ff057807 */ /* 0x000fe40004800000 */
[----:B------:R-:W-:Y:S01]  /*c500*/  ISETP.GE.U32.AND P1, PT, R16, UR4, PT ;  /* 0x0000000410007c0c */ /* 0x000fe2000bf26070 */
[----:B------:R-:W-:Y:S01]  /*c510*/  IMAD R12, R7, -0x12, R12 ;  /* 0xffffffee070c7824 */ /* 0x000fe200078e020c */
[----:B------:R-:W-:Y:S02]  /*c520*/  LOP3.LUT R0, R0, R5, RZ, 0x3c, !PT ;  /* 0x0000000500007212 */ /* 0x000fe400078e3cff */
[----:B------:R-:W-:-:S02]  /*c530*/  ISETP.GE.U32.AND.EX P1, PT, R17, UR5, PT, P1 ;  /* 0x0000000511007c0c */ /* 0x000fc4000bf26110 */
[----:B------:R-:W-:Y:S02]  /*c540*/  PRMT R4, RZ, 0x7610, R4 ;  /* 0x00007610ff047816 */ /* 0x000fe40000000004 */
[----:B------:R-:W-:Y:S01]  /*c550*/  @P3 LOP3.LUT R0, R0, 0x1, R7, 0x78, !PT ;  /* 0x0000000100003812 */ /* 0x000fe200078e7807 */
[----:B------:R-:W-:-:S08]  /*c560*/  IMAD.MOV.U32 R7, RZ, RZ, -0x1 ;  /* 0xffffffffff077424 */ /* 0x000fd000078e00ff */
[----:B0-----:R-:W-:Y:S05]  /*c570*/  @P1 BRA `(.L_x_432) ;  /* 0x00000004004c1947 */ /* 0x001fea0003800000 */
[----:B------:R-:W-:Y:S01]  /*c580*/  ULDC.64 UR4, c[0x0][0x628] ;  /* 0x00018a0000047ab9 */ /* 0x000fe20000000a00 */
[----:B------:R-:W0:Y:S01]  /*c590*/  S2R R15, SR_CTAID.X ;  /* 0x00000000000f7919 */ /* 0x000e220000002500 */
[----:B------:R-:W-:Y:S01]  /*c5a0*/  ISETP.NE.U32.AND P1, PT, RZ, UR4, PT ;  /* 0x00000004ff007c0c */ /* 0x000fe2000bf25070 */
[----:B------:R-:W-:Y:S01]  /*c5b0*/  ULDC UR7, c[0x0][0x630] ;  /* 0x00018c0000077ab9 */ /* 0x000fe20000000800 */
[----:B------:R-:W-:Y:S01]  /*c5c0*/  IMAD.MOV.U32 R4, RZ, RZ, R16 ;  /* 0x000000ffff047224 */ /* 0x000fe200078e0010 */
[----:B------:R-:W1:Y:S01]  /*c5d0*/  S2R R14, SR_CTAID.Y ;  /* 0x00000000000e7919 */ /* 0x000e620000002600 */
[----:B------:R-:W-:Y:S01]  /*c5e0*/  ISETP.NE.AND.EX P1, PT, RZ, UR5, PT, P1 ;  /* 0x00000005ff007c0c */ /* 0x000fe2000bf25310 */
[----:B------:R-:W-:-:S12]  /*c5f0*/  IMAD.MOV.U32 R5, RZ, RZ, R17 ;  /* 0x000000ffff057224 */ /* 0x000fd800078e0011 */
[----:B------:R-:W-:Y:S05]  /*c600*/  @!P1 BRA `(.L_x_433) ;  /* 0x0000000000289947 */ /* 0x000fea0003800000 */
[----:B------:R-:W-:Y:S02]  /*c610*/  ULDC UR6, c[0x0][0x634] ;  /* 0x00018d0000067ab9 */ /* 0x000fe40000000800 */
[----:B------:R-:W-:-:S05]  /*c620*/  IADD3 R9, P1, R16, UR6, RZ ;  /* 0x0000000610097c10 */ /* 0x000fca000ff3e0ff */
[----:B------:R-:W-:-:S04]  /*c630*/  IMAD.X R21, RZ, RZ, R17, P1 ;  /* 0x000000ffff157224 */ /* 0x000fc800008e0611 */
[----:B------:R-:W-:-:S04]  /*c640*/  IMAD.WIDE.U32 R6, R21, UR4, RZ ;  /* 0x0000000415067c25 */ /* 0x000fc8000f8e00ff */
[----:B------:R-:W-:-:S04]  /*c650*/  IMAD.WIDE.U32 R6, P1, R9, UR5, R6 ;  /* 0x0000000509067c25 */ /* 0x000fc8000f820006 */
[----:B------:R-:W-:-:S04]  /*c660*/  IMAD.WIDE.U32 R8, R9, UR4, RZ ;  /* 0x0000000409087c25 */ /* 0x000fc8000f8e00ff */
[----:B------:R-:W-:Y:S01]  /*c670*/  IMAD.X R5, RZ, RZ, RZ, P1 ;  /* 0x000000ffff057224 */ /* 0x000fe200008e06ff */
[----:B------:R-:W-:Y:S01]  /*c680*/  IADD3 RZ, P1, R9, R6, RZ ;  /* 0x0000000609ff7210 */ /* 0x000fe20007f3e0ff */
[----:B------:R-:W-:-:S04]  /*c690*/  IMAD.MOV.U32 R4, RZ, RZ, R7 ;  /* 0x000000ffff047224 */ /* 0x000fc800078e0007 */
[----:B------:R-:W-:-:S08]  /*c6a0*/  IMAD.WIDE.U32.X R4, R21, UR5, R4, P1 ;  /* 0x0000000515047c25 */ /* 0x000fd000088e0404 */
.L_x_433:
[--C-:B------:R-:W-:Y:S01]  /*c6b0*/  SHF.R.U64 R8, R4, UR7, R5.reuse ;  /* 0x0000000704087c19 */ /* 0x100fe20008001205 */
[----:B------:R-:W-:Y:S01]  /*c6c0*/  ULDC.64 UR4, c[0x0][0x620] ;  /* 0x0001880000047ab9 */ /* 0x000fe20000000a00 */
[----:B------:R-:W-:Y:S01]  /*c6d0*/  SHF.R.U32.HI R4, RZ, UR7, R5 ;  /* 0x00000007ff047c19 */ /* 0x000fe20008011605 */
[----:B------:R-:W2:Y:S01]  /*c6e0*/  LDC R24, c[0x0][0x144] ;  /* 0x00005100ff187b82 */ /* 0x000ea20000000800 */
[----:B------:R-:W-:Y:S01]  /*c6f0*/  IADD3 R7, P1, RZ, -R8, RZ ;  /* 0x80000008ff077210 */ /* 0x000fe20007f3e0ff */
[----:B------:R-:W-:Y:S01]  /*c700*/  ULDC.64 UR8, c[0x0][0x640] ;  /* 0x0001900000087ab9 */ /* 0x000fe20000000a00 */
[----:B0-----:R-:W-:Y:S01]  /*c710*/  I2FP.F32.U32 R9, R15 ;  /* 0x0000000f00097245 */ /* 0x001fe20000201000 */
[----:B------:R-:W-:Y:S02]  /*c720*/  ULDC UR6, c[0x0][0x608] ;  /* 0x0001820000067ab9 */ /* 0x000fe40000000800 */
[----:B------:R-:W-:Y:S01]  /*c730*/  IMAD.X R4, RZ, RZ, ~R4, P1 ;  /* 0x000000ffff047224 */ /* 0x000fe200008e0e04 */
[----:B------:R-:W-:Y:S01]  /*c740*/  ISETP.NE.U32.AND P1, PT, RZ, UR8, PT ;  /* 0x00000008ff007c0c */ /* 0x000fe2000bf25070 */
[----:B------:R-:W0:Y:S02]  /*c750*/  LDC R21, c[0x0][0x148] ;  /* 0x00005200ff157b82 */ /* 0x000e240000000800 */
[----:B------:R-:W-:Y:S01]  /*c760*/  IMAD R6, R4, UR4, RZ ;  /* 0x0000000404067c24 */ /* 0x000fe2000f8e02ff */
[----:B------:R-:W-:Y:S01]  /*c770*/  ISETP.NE.AND.EX P1, PT, RZ, UR9, PT, P1 ;  /* 0x00000009ff007c0c */ /* 0x000fe2000bf25310 */
[----:B------:R-:W-:Y:S01]  /*c780*/  IMAD.WIDE.U32 R4, R7, UR4, R16 ;  /* 0x0000000407047c25 */ /* 0x000fe2000f8e0010 */
[----:B------:R-:W-:-:S03]  /*c790*/  ULDC UR4, c[0x0][0x150] ;  /* 0x0000540000047ab9 */ /* 0x000fc60000000800 */
[----:B------:R-:W-:Y:S02]  /*c7a0*/  IMAD R7, R7, UR5, R6 ;  /* 0x0000000507077c24 */ /* 0x000fe4000f8e0206 */
[----:B------:R-:W-:Y:S01]  /*c7b0*/  FMUL R6, R9, UR4 ;  /* 0x0000000409067c20 */ /* 0x000fe20008400000 */
[----:B------:R-:W-:Y:S01]  /*c7c0*/  ULDC UR4, c[0x0][0x618] ;  /* 0x0001860000047ab9 */ /* 0x000fe20000000800 */
[----:B------:R-:W-:Y:S01]  /*c7d0*/  ULDC UR5, c[0x0][0x154] ;  /* 0x0000550000057ab9 */ /* 0x000fe20000000800 */
[----:B------:R-:W-:-:S03]  /*c7e0*/  IMAD.IADD R5, R5, 0x1, R7 ;  /* 0x0000000105057824 */ /* 0x000fc600078e0207 */
[----:B------:R-:W3:Y:S02]  /*c7f0*/  F2I.U32.TRUNC.NTZ R6, R6 ;  /* 0x0000000600067305 */ /* 0x000ee4000020f000 */
[----:B------:R-:W-:Y:S02]  /*c800*/  SHF.R.U64 R9, R4, UR4, R5 ;  /* 0x0000000404097c19 */ /* 0x000fe40008001205 */
[----:B-1----:R-:W-:-:S05]  /*c810*/  I2FP.F32.U32 R4, R14 ;  /* 0x0000000e00047245 */ /* 0x002fca0000201000 */
[----:B------:R-:W-:Y:S01]  /*c820*/  FMUL R22, R4, UR5 ;  /* 0x0000000504167c20 */ /* 0x000fe20008400000 */
[----:B------:R-:W-:Y:S01]  /*c830*/  SHF.R.U32.HI R4, RZ, UR4, R5 ;  /* 0x00000004ff047c19 */ /* 0x000fe20008011605 */
[----:B------:R-:W-:-:S03]  /*c840*/  ULDC UR4, c[0x0][0x658] ;  /* 0x0001960000047ab9 */ /* 0x000fc60000000800 */
[--C-:B------:R-:W-:Y:S01]  /*c850*/  SHF.R.U64 R20, R9, UR6, R4.reuse ;  /* 0x0000000609147c19 */ /* 0x100fe20008001204 */
[----:B------:R-:W1:Y:S01]  /*c860*/  F2I.U32.TRUNC.NTZ R22, R22 ;  /* 0x0000001600167305 */ /* 0x000e62000020f000 */
[----:B------:R-:W-:Y:S01]  /*c870*/  SHF.R.U32.HI R5, RZ, UR6, R4 ;  /* 0x00000006ff057c19 */ /* 0x000fe20008011604 */
[----:B---3--:R-:W-:-:S03]  /*c880*/  IMAD.MOV R6, RZ, RZ, -R6 ;  /* 0x000000ffff067224 */ /* 0x008fc600078e0a06 */
[----:B------:R-:W-:Y:S01]  /*c890*/  SHF.R.U64 R18, R20, UR4, R5 ;  /* 0x0000000414127c19 */ /* 0x000fe20008001205 */
[----:B--2---:R-:W-:Y:S01]  /*c8a0*/  IMAD R15, R24, R6, R15 ;  /* 0x00000006180f7224 */ /* 0x004fe200078e020f */
[----:B------:R-:W-:-:S03]  /*c8b0*/  SHF.R.U32.HI R23, RZ, UR4, R5 ;  /* 0x00000004ff177c19 */ /* 0x000fc60008011605 */
[----:B------:R-:W-:Y:S02]  /*c8c0*/  IMAD.MOV.U32 R4, RZ, RZ, R18 ;  /* 0x000000ffff047224 */ /* 0x000fe400078e0012 */
[----:B------:R-:W-:Y:S01]  /*c8d0*/  IMAD.MOV.U32 R5, RZ, RZ, R23 ;  /* 0x000000ffff057224 */ /* 0x000fe200078e0017 */
[----:B-1----:R-:W-:Y:S06]  /*c8e0*/  @!P1 BRA `(.L_x_434) ;  /* 0x0000000000289947 */ /* 0x002fec0003800000 */
[----:B------:R-:W-:Y:S02]  /*c8f0*/  ULDC UR4, c[0x0][0x64c] ;  /* 0x0001930000047ab9 */ /* 0x000fe40000000800 */
[----:B------:R-:W-:-:S05]  /*c900*/  IADD3 R5, P1, R18, UR4, RZ ;  /* 0x0000000412057c10 */ /* 0x000fca000ff3e0ff */
[----:B------:R-:W-:-:S04]  /*c910*/  IMAD.X R23, RZ, RZ, R23, P1 ;  /* 0x000000ffff177224 */ /* 0x000fc800008e0617 */
[----:B------:R-:W-:-:S04]  /*c920*/  IMAD.WIDE.U32 R6, R23, UR8, RZ ;  /* 0x0000000817067c25 */ /* 0x000fc8000f8e00ff */
[----:B------:R-:W-:-:S04]  /*c930*/  IMAD.WIDE.U32 R6, P1, R5, UR9, R6 ;  /* 0x0000000905067c25 */ /* 0x000fc8000f820006 */
[----:B------:R-:W-:-:S04]  /*c940*/  IMAD.WIDE.U32 R4, R5, UR8, RZ ;  /* 0x0000000805047c25 */ /* 0x000fc8000f8e00ff */
[----:B------:R-:W-:Y:S01]  /*c950*/  IMAD.MOV.U32 R4, RZ, RZ, R7 ;  /* 0x000000ffff047224 */ /* 0x000fe200078e0007 */
[----:B------:R-:W-:Y:S01]  /*c960*/  IADD3 RZ, P3, R5, R6, RZ ;  /* 0x0000000605ff7210 */ /* 0x000fe20007f7e0ff */
[----:B------:R-:W-:-:S04]  /*c970*/  IMAD.X R5, RZ, RZ, RZ, P1 ;  /* 0x000000ffff057224 */ /* 0x000fc800008e06ff */
[----:B------:R-:W-:-:S08]  /*c980*/  IMAD.WIDE.U32.X R4, R23, UR9, R4, P3 ;  /* 0x0000000917047c25 */ /* 0x000fd000098e0404 */
.L_x_434:
[----:B------:R-:W-:Y:S01]  /*c990*/  ISETP.NE.AND P1, PT, R2, 0x1, PT ;  /* 0x000000010200780c */ /* 0x000fe20003f25270 */
[----:B------:R-:W-:Y:S01]  /*c9a0*/  ULDC UR4, c[0x0][0x648] ;  /* 0x0001920000047ab9 */ /* 0x000fe20000000800 */
[----:B------:R-:W-:Y:S01]  /*c9b0*/  LOP3.LUT R20, R20, UR17, RZ, 0xc0, !PT ;  /* 0x0000001114147c12 */ /* 0x000fe2000f8ec0ff */
[----:B------:R-:W-:Y:S01]  /*c9c0*/  IMAD.MOV R22, RZ, RZ, -R22 ;  /* 0x000000ffff167224 */ /* 0x000fe200078e0a16 */
[----:B------:R-:W-:Y:S01]  /*c9d0*/  SHF.R.U64 R5, R4, UR4, R5 ;  /* 0x0000000404057c19 */ /* 0x000fe20008001205 */
[----:B------:R-:W-:Y:S01]  /*c9e0*/  ULDC UR4, c[0x0][0x638] ;  /* 0x00018e0000047ab9 */ /* 0x000fe20000000800 */
[----:B------:R-:W-:Y:S01]  /*c9f0*/  LOP3.LUT R9, R9, UR16, RZ, 0xc0, !PT ;  /* 0x0000001009097c12 */ /* 0x000fe2000f8ec0ff */
[----:B------:R-:W-:Y:S01]  /*ca00*/  ULDC UR5, c[0x0][0x610] ;  /* 0x0001840000057ab9 */ /* 0x000fe20000000800 */
[----:B------:R-:W-:Y:S02]  /*ca10*/  IMAD.MOV.U32 R4, RZ, RZ, 0x1 ;  /* 0x00000001ff047424 */ /* 0x000fe400078e00ff */
[----:B------:R-:W-:-:S02]  /*ca20*/  IMAD.MOV R7, RZ, RZ, -R5 ;  /* 0x000000ffff077224 */ /* 0x000fc400078e0a05 */
[----:B------:R-:W-:Y:S02]  /*ca30*/  IMAD R20, R5, UR18, R20 ;  /* 0x0000001205147c24 */ /* 0x000fe4000f8e0214 */
[----:B0-----:R-:W-:Y:S02]  /*ca40*/  @P1 IMAD R15, R21, R22, R14 ;  /* 0x00000016150f1224 */ /* 0x001fe400078e020e */
[----:B------:R-:W-:Y:S01]  /*ca50*/  IMAD R18, R7, UR4, R18 ;  /* 0x0000000407127c24 */ /* 0x000fe2000f8e0212 */
[----:B------:R-:W-:Y:S01]  /*ca60*/  ULDC UR4, c[0x0][0x600] ;  /* 0x0001800000047ab9 */ /* 0x000fe20000000800 */
[----:B------:R-:W-:Y:S02]  /*ca70*/  IMAD R15, R20, UR5, R15 ;  /* 0x00000005140f7c24 */ /* 0x000fe4000f8e020f */
[----:B------:R-:W-:-:S05]  /*ca80*/  IMAD R18, R18, UR4, R9 ;  /* 0x0000000412127c24 */ /* 0x000fca000f8e0209 */
[----:B------:R-:W-:Y:S02]  /*ca90*/  SEL R9, R18, R15, !P1 ;  /* 0x0000000f12097207 */ /* 0x000fe40004800000 */
[----:B------:R-:W-:-:S07]  /*caa0*/  SEL R7, R15, R18, !P1 ;  /* 0x000000120f077207 */ /* 0x000fce0004800000 */
.L_x_432:
[----:B------:R-:W-:Y:S05]  /*cab0*/  BSYNC B1 ;  /* 0x0000000000017941 */ /* 0x000fea0003800000 */
.L_x_431:
[----:B------:R-:W-:-:S13]  /*cac0*/  LOP3.LUT P1, RZ, R4, 0xff, RZ, 0xc0, !PT ;  /* 0x000000ff04ff7812 */ /* 0x000fda000782c0ff */
[----:B------:R-:W-:Y:S05]  /*cad0*/  @P1 BRA `(.L_x_435) ;  /* 0xfffffff400541947 */ /* 0x000fea000383ffff */
[----:B------:R-:W-:Y:S05]  /*cae0*/  BSYNC B0 ;  /* 0x0000000000007941 */ /* 0x000fea0003800000 */
.L_x_423:
[----:B------:R-:W-:-:S03]  /*caf0*/  UMOV UR4, 0xffffffff ;  /* 0xffffffff00047882 */ /* 0x000fc60000000000 */
[----:B------:R-:W-:Y:S05]  /*cb00*/  BRA.DIV UR4, `(.L_x_436) ;  /* 0x0000000e040c7947 */ /* 0x000fea000b800000 */
[----:B------:R-:W-:-:S13]  /*cb10*/  ELECT P6, URZ, PT ;  /* 0x00000000003f782f */ /* 0x000fda00038c0000 */
.L_x_464:
[----:B------:R-:W-:Y:S04]  /*cb20*/  BSSY B0, `(.L_x_437) ;  /* 0x00000a9000007945 */ /* 0x000fe80003800000 */
[----:B------:R-:W-:Y:S05]  /*cb30*/  @!P6 BRA `(.L_x_438) ;  /* 0x00000008009ce947 */ /* 0x000fea0003800000 */
[----:B------:R-:W-:-:S04]  /*cb40*/  LOP3.LUT R19, R19, 0x2, RZ, 0xfc, !PT ;  /* 0x0000000213137812 */ /* 0x000fc800078efcff */
[----:B------:R-:W-:-:S13]  /*cb50*/  ISETP.NE.AND P0, PT, R19, 0x3, PT ;  /* 0x000000031300780c */ /* 0x000fda0003f05270 */
[----:B------:R-:W-:Y:S05]  /*cb60*/  @!P0 BRA `(.L_x_439) ;  /* 0x0000000000048947 */ /* 0x000fea0003800000 */
[----:B------:R-:W-:Y:S01]  /*cb70*/  BPT.TRAP 0x1 ;  /* 0x000000040000795c */ /* 0x000fe20000300000 */
.L_x_439:
[----:B------:R-:W0:Y:S01]  /*cb80*/  S2R R3, SR_CgaCtaId ;  /* 0x0000000000037919 */ /* 0x000e220000008800 */
[----:B------:R-:W-:-:S04]  /*cb90*/  MOV R2, 0x400 ;  /* 0x0000040000027802 */ /* 0x000fc80000000f00 */
[----:B0-----:R-:W-:Y:S02]  /*cba0*/  LEA R3, R3, R2, 0x18 ;  /* 0x0000000203037211 */ /* 0x001fe400078ec0ff */
[----:B------:R-:W-:-:S03]  /*cbb0*/  SHF.L.U32 R2, R0, 0x1f, RZ ;  /* 0x0000001f00027819 */ /* 0x000fc600000006ff */
[----:B------:R-:W-:-:S04]  /*cbc0*/  VIADD R3, R3, 0x90 ;  /* 0x0000009003037836 */ /* 0x000fc80000000000 */
[C---:B------:R-:W-:Y:S02]  /*cbd0*/  IMAD R7, R12.reuse, 0x8, R3 ;  /* 0x000000080c077824 */ /* 0x040fe400078e0203 */
[----:B------:R-:W-:Y:S02]  /*cbe0*/  VIADD R12, R12, 0x1 ;  /* 0x000000010c0c7836 */ /* 0x000fe40000000000 */
[----:B------:R-:W0:Y:S03]  /*cbf0*/  SYNCS.PHASECHK.TRANS64.TRYWAIT P0, [R7+URZ], R2 ;  /* 0x00000002070075a7 */ /* 0x000e26000800017f */
[----:B------:R-:W-:-:S04]  /*cc00*/  ISETP.NE.AND P1, PT, R12, 0x12, PT ;  /* 0x000000120c00780c */ /* 0x000fc80003f25270 */
[----:B------:R-:W-:Y:S02]  /*cc10*/  SEL R5, RZ, 0x1, P1 ;  /* 0x00000001ff057807 */ /* 0x000fe40000800000 */
[----:B------:R-:W-:Y:S02]  /*cc20*/  SEL R12, R12, RZ, P1 ;  /* 0x000000ff0c0c7207 */ /* 0x000fe40000800000 */
[----:B------:R-:W-:-:S03]  /*cc30*/  LOP3.LUT R5, R0, R5, RZ, 0x3c, !PT ;  /* 0x0000000500057212 */ /* 0x000fc600078e3cff */
[----:B------:R-:W-:Y:S01]  /*cc40*/  IMAD R9, R12, 0x8, R3 ;  /* 0x000000080c097824 */ /* 0x000fe200078e0203 */
[----:B------:R-:W-:Y:S01]  /*cc50*/  SHF.L.U32 R4, R5, 0x1f, RZ ;  /* 0x0000001f05047819 */ /* 0x000fe200000006ff */
[----:B0-----:R-:W-:Y:S06]  /*cc60*/  @!P0 BRA `(.L_x_440) ;  /* 0x0000000800d48947 */ /* 0x001fec0003800000 */
.L_x_465:
[----:B------:R-:W1:Y:S01]  /*cc70*/  SYNCS.PHASECHK.TRANS64.TRYWAIT P0, [R9+URZ], R4 ;  /* 0x00000004090075a7 */ /* 0x000e62000800017f */
[----:B------:R-:W-:-:S05]  /*cc80*/  VIADD R0, R12, 0x1 ;  /* 0x000000010c007836 */ /* 0x000fca0000000000 */
[----:B------:R-:W-:-:S04]  /*cc90*/  ISETP.NE.AND P1, PT, R0, 0x12, PT ;  /* 0x000000120000780c */ /* 0x000fc80003f25270 */
[----:B0-----:R-:W-:Y:S02]  /*cca0*/  SEL R2, RZ, 0x1, P1 ;  /* 0x00000001ff027807 */ /* 0x001fe40000800000 */
[----:B------:R-:W-:Y:S02]  /*ccb0*/  SEL R0, R0, RZ, P1 ;  /* 0x000000ff00007207 */ /* 0x000fe40000800000 */
[----:B------:R-:W-:-:S03]  /*ccc0*/  LOP3.LUT R7, R5, R2, RZ, 0x3c, !PT ;  /* 0x0000000205077212 */ /* 0x000fc600078e3cff */
[----:B------:R-:W-:Y:S01]  /*ccd0*/  IMAD R6, R0, 0x8, R3 ;  /* 0x0000000800067824 */ /* 0x000fe200078e0203 */
[----:B------:R-:W-:Y:S01]  /*cce0*/  SHF.L.U32 R5, R7, 0x1f, RZ ;  /* 0x0000001f07057819 */ /* 0x000fe200000006ff */
[----:B-1----:R-:W-:Y:S06]  /*ccf0*/  @!P0 BRA `(.L_x_441) ;  /* 0x0000000800c48947 */ /* 0x002fec0003800000 */
.L_x_466:
[----:B------:R-:W1:Y:S01]  /*cd00*/  SYNCS.PHASECHK.TRANS64.TRYWAIT P0, [R6+URZ], R5 ;  /* 0x00000005060075a7 */ /* 0x000e62000800017f */
[----:B------:R-:W-:-:S05]  /*cd10*/  VIADD R0, R0, 0x1 ;  /* 0x0000000100007836 */ /* 0x000fca0000000000 */
[----:B------:R-:W-:-:S04]  /*cd20*/  ISETP.NE.AND P1, PT, R0, 0x12, PT ;  /* 0x000000120000780c */ /* 0x000fc80003f25270 */
[----:B------:R-:W-:Y:S02]  /*cd30*/  SEL R2, RZ, 0x1, P1 ;  /* 0x00000001ff027807 */ /* 0x000fe40000800000 */
[----:B------:R-:W-:Y:S02]  /*cd40*/  SEL R0, R0, RZ, P1 ;  /* 0x000000ff00007207 */ /* 0x000fe40000800000 */
[----:B------:R-:W-:-:S03]  /*cd50*/  LOP3.LUT R7, R7, R2, RZ, 0x3c, !PT ;  /* 0x0000000207077212 */ /* 0x000fc600078e3cff */
[----:B0-----:R-:W-:Y:S01]  /*cd60*/  IMAD R9, R0, 0x8, R3 ;  /* 0x0000000800097824 */ /* 0x001fe200078e0203 */
[----:B------:R-:W-:Y:S01]  /*cd70*/  SHF.L.U32 R4, R7, 0x1f, RZ ;  /* 0x0000001f07047819 */ /* 0x000fe200000006ff */
[----:B-1----:R-:W-:Y:S06]  /*cd80*/  @!P0 BRA `(.L_x_442) ;  /* 0x0000000800b48947 */ /* 0x002fec0003800000 */
.L_x_467:
        /* <DEDUP_REMOVED lines=9> */
.L_x_468:
        /* <DEDUP_REMOVED lines=9> */
.L_x_469:
        /* <DEDUP_REMOVED lines=9> */
.L_x_470:
        /* <DEDUP_REMOVED lines=9> */
.L_x_471:
        /* <DEDUP_REMOVED lines=9> */
.L_x_472:
        /* <DEDUP_REMOVED lines=9> */
.L_x_473:
        /* <DEDUP_REMOVED lines=9> */
.L_x_474:
        /* <DEDUP_REMOVED lines=9> */
.L_x_475:
        /* <DEDUP_REMOVED lines=9> */
.L_x_476:
        /* <DEDUP_REMOVED lines=9> */
.L_x_477:
        /* <DEDUP_REMOVED lines=9> */
.L_x_478:
        /* <DEDUP_REMOVED lines=9> */
.L_x_479:
        /* <DEDUP_REMOVED lines=9> */
.L_x_480:
[----:B------:R-:W1:Y:S01]  /*d4e0*/  SYNCS.PHASECHK.TRANS64.TRYWAIT P0, [R6+URZ], R5 ;  /* 0x00000005060075a7 */ /* 0x000e62000800017f */
[----:B------:R-:W-:-:S05]  /*d4f0*/  VIADD R0, R0, 0x1 ;  /* 0x0000000100007836 */ /* 0x000fca0000000000 */
[----:B------:R-:W-:-:S04]  /*d500*/  ISETP.NE.AND P1, PT, R0, 0x12, PT ;  /* 0x000000120000780c */ /* 0x000fc80003f25270 */
[----:B------:R-:W-:Y:S02]  /*d510*/  SEL R2, RZ, 0x1, P1 ;  /* 0x00000001ff027807 */ /* 0x000fe40000800000 */
[----:B------:R-:W-:Y:S02]  /*d520*/  SEL R0, R0, RZ, P1 ;  /* 0x000000ff00007207 */ /* 0x000fe40000800000 */
[----:B------:R-:W-:Y:S01]  /*d530*/  LOP3.LUT R2, R7, R2, RZ, 0x3c, !PT ;  /* 0x0000000207027212 */ /* 0x000fe200078e3cff */
[----:B-1----:R-:W-:Y:S06]  /*d540*/  @!P0 BRA `(.L_x_456) ;  /* 0x0000000400dc8947 */ /* 0x002fec0003800000 */
.L_x_481:
[----:B------:R-:W-:Y:S01]  /*d550*/  IMAD R3, R0, 0x8, R3 ;  /* 0x0000000800037824 */ /* 0x000fe200078e0203 */
[----:B------:R-:W-:-:S07]  /*d560*/  SHF.L.U32 R0, R2, 0x1f, RZ ;  /* 0x0000001f02007819 */ /* 0x000fce00000006ff */
.L_x_457:
[----:B--2---:R2:W3:Y:S02]  /*d570*/  SYNCS.PHASECHK.TRANS64.TRYWAIT P0, [R3+URZ], R0 ;  /* 0x00000000030075a7 */ /* 0x0044e4000800017f */
[----:B---3--:R-:W-:Y:S05]  /*d580*/  @!P0 NANOSLEEP.SYNCS 0x989680 ;  /* 0x009896800000895d */ /* 0x008fea0003900000 */
[----:B------:R-:W3:Y:S02]  /*d590*/  @!P0 SYNCS.PHASECHK.TRANS64 P0, [R3+URZ], R0 ;  /* 0x00000000030085a7 */ /* 0x000ee4000800007f */
[----:B---3--:R-:W-:Y:S05]  /*d5a0*/  @!P0 BRA `(.L_x_457) ;  /* 0xfffffffc00f08947 */ /* 0x008fea000383ffff */
.L_x_438:
[----:B------:R-:W-:Y:S05]  /*d5b0*/  BSYNC B0 ;  /* 0x0000000000007941 */ /* 0x000fea0003800000 */
.L_x_437:
[----:B------:R-:W-:Y:S05]  /*d5c0*/  EXIT ;  /* 0x000000000000794d */ /* 0x000fea0003800000 */
.L_x_18:
[----:B---3--:R3:W4:Y:S02]  /*d5d0*/  SYNCS.PHASECHK.TRANS64.TRYWAIT P1, [R3+URZ], R0 ;  /* 0x00000000030075a7 */ /* 0x008724000802017f */
[----:B----4-:R-:W-:Y:S05]  /*d5e0*/  @!P1 NANOSLEEP.SYNCS 0x989680 ;  /* 0x009896800000995d */ /* 0x010fea0003900000 */
[----:B------:R-:W4:Y:S02]  /*d5f0*/  @!P1 SYNCS.PHASECHK.TRANS64 P1, [R3+URZ], R0 ;  /* 0x00000000030095a7 */ /* 0x000f24000802007f */
[----:B----4-:R-:W-:Y:S05]  /*d600*/  @!P1 BRA `(.L_x_18) ;  /* 0xfffffffc00f09947 */ /* 0x010fea000383ffff */
[----:B------:R-:W-:Y:S05]  /*d610*/  BRA `(.L_x_17) ;  /* 0xffffff3c00987947 */ /* 0x000fea000383ffff */
.L_x_23:
[----:B-1----:R1:W2:Y:S02]  /*d620*/  SYNCS.PHASECHK.TRANS64.TRYWAIT P1, [R5+URZ], R4 ;  /* 0x00000004050075a7 */ /* 0x0022a4000802017f */
[----:B--2---:R-:W-:Y:S05]  /*d630*/  @!P1 NANOSLEEP.SYNCS 0x989680 ;  /* 0x009896800000995d */ /* 0x004fea0003900000 */
[----:B------:R-:W2:Y:S02]  /*d640*/  @!P1 SYNCS.PHASECHK.TRANS64 P1, [R5+URZ], R4 ;  /* 0x00000004050095a7 */ /* 0x000ea4000802007f */
[----:B--2---:R-:W-:Y:S05]  /*d650*/  @!P1 BRA `(.L_x_23) ;  /* 0xfffffffc00f09947 */ /* 0x004fea000383ffff */
[----:B------:R-:W-:Y:S05]  /*d660*/  BRA `(.L_x_22) ;  /* 0xffffff40003c7947 */ /* 0x000fea000383ffff */
.L_x_424:
[----:B------:R-:W-:Y:S01]  /*d670*/  BSSY B1, `(.L_x_458) ;  /* 0x0000006000017945 */ /* 0x000fe20003800000 */
[----:B------:R-:W-:-:S07]  /*d680*/  IMAD.MOV.U32 R15, RZ, RZ, -0x1 ;  /* 0xffffffffff0f7424 */ /* 0x000fce00078e00ff */
[----:B------:R-:W-:Y:S05]  /*d690*/  WARPSYNC.COLLECTIVE R15, `(.L_x_459) ;  /* 0x000000000f0c7348 */ /* 0x000fea0003c00000 */
[----:B------:R-:W-:Y:S02]  /*d6a0*/  ELECT P6, UR62, PT ;  /* 0x00000000003e782f */ /* 0x000fe400038c0000 */
[----:B------:R-:W-:Y:S01]  /*d6b0*/  MOV R14, UR62 ;  /* 0x0000003e000e7c02 */ /* 0x000fe20008000f00 */
[----:B------:R-:W-:Y:S10]  /*d6c0*/  ENDCOLLECTIVE ;  /* 0x000000000000791b */ /* 0x000ff40003800000 */
.L_x_459:
[----:B------:R-:W-:Y:S05]  /*d6d0*/  BSYNC B1 ;  /* 0x0000000000017941 */ /* 0x000fea0003800000 */
.L_x_458:
[----:B------:R-:W-:Y:S05]  /*d6e0*/  BRA `(.L_x_460) ;  /* 0xffffffe8005c7947 */ /* 0x000fea000383ffff */
.L_x_427:
[----:B0-----:R0:W1:Y:S02]  /*d6f0*/  SYNCS.PHASECHK.TRANS64.TRYWAIT P1, [R14+URZ+0x90], R7 ;  /* 0x000090070e0075a7 */ /* 0x001064000802017f */
[----:B-1----:R-:W-:Y:S05]  /*d700*/  @!P1 NANOSLEEP.SYNCS 0x989680 ;  /* 0x009896800000995d */ /* 0x002fea0003900000 */
[----:B------:R-:W1:Y:S02]  /*d710*/  @!P1 SYNCS.PHASECHK.TRANS64 P1, [R14+URZ+0x90], R7 ;  /* 0x000090070e0095a7 */ /* 0x000e64000802007f */
[----:B-1----:R-:W-:Y:S05]  /*d720*/  @!P1 BRA `(.L_x_427) ;  /* 0xfffffffc00f09947 */ /* 0x002fea000383ffff */
[----:B------:R-:W-:Y:S05]  /*d730*/  BRA `(.L_x_461) ;  /* 0xffffffe800907947 */ /* 0x000fea000383ffff */
.L_x_436:
[----:B------:R-:W-:Y:S01]  /*d740*/  BSSY B0, `(.L_x_462) ;  /* 0x0000006000007945 */ /* 0x000fe20003800000 */
[----:B------:R-:W-:-:S07]  /*d750*/  IMAD.MOV.U32 R15, RZ, RZ, -0x1 ;  /* 0xffffffffff0f7424 */ /* 0x000fce00078e00ff */
[----:B------:R-:W-:Y:S05]  /*d760*/  WARPSYNC.COLLECTIVE R15, `(.L_x_463) ;  /* 0x000000000f0c7348 */ /* 0x000fea0003c00000 */
[----:B------:R-:W-:Y:S02]  /*d770*/  ELECT P6, UR62, PT ;  /* 0x00000000003e782f */ /* 0x000fe400038c0000 */
[----:B------:R-:W-:Y:S01]  /*d780*/  MOV R14, UR62 ;  /* 0x0000003e000e7c02 */ /* 0x000fe20008000f00 */
[----:B------:R-:W-:Y:S10]  /*d790*/  ENDCOLLECTIVE ;  /* 0x000000000000791b */ /* 0x000ff40003800000 */
.L_x_463:
[----:B------:R-:W-:Y:S05]  /*d7a0*/  BSYNC B0 ;  /* 0x0000000000007941 */ /* 0x000fea0003800000 */
.L_x_462:
[----:B------:R-:W-:Y:S05]  /*d7b0*/  BRA `(.L_x_464) ;  /* 0xfffffff000d87947 */ /* 0x000fea000383ffff */
.L_x_440:
[----:B0-----:R0:W1:Y:S02]  /*d7c0*/  SYNCS.PHASECHK.TRANS64.TRYWAIT P0, [R7+URZ], R2 ;  /* 0x00000002070075a7 */ /* 0x001064000800017f */
[----:B-1----:R-:W-:Y:S05]  /*d7d0*/  @!P0 NANOSLEEP.SYNCS 0x989680 ;  /* 0x009896800000895d */ /* 0x002fea0003900000 */
[----:B------:R-:W1:Y:S02]  /*d7e0*/  @!P0 SYNCS.PHASECHK.TRANS64 P0, [R7+URZ], R2 ;  /* 0x00000002070085a7 */ /* 0x000e64000800007f */
[----:B-1----:R-:W-:Y:S05]  /*d7f0*/  @!P0 BRA `(.L_x_440) ;  /* 0xfffffffc00f08947 */ /* 0x002fea000383ffff */
[----:B------:R-:W-:Y:S05]  /*d800*/  BRA `(.L_x_465) ;  /* 0xfffffff400187947 */ /* 0x000fea000383ffff */
.L_x_441:
[----:B0-----:R0:W1:Y:S02]  /*d810*/  SYNCS.PHASECHK.TRANS64.TRYWAIT P0, [R9+URZ], R4 ;  /* 0x00000004090075a7 */ /* 0x001064000800017f */
[----:B-1----:R-:W-:Y:S05]  /*d820*/  @!P0 NANOSLEEP.SYNCS 0x989680 ;  /* 0x009896800000895d */ /* 0x002fea0003900000 */
[----:B------:R-:W1:Y:S02]  /*d830*/  @!P0 SYNCS.PHASECHK.TRANS64 P0, [R9+URZ], R4 ;  /* 0x00000004090085a7 */ /* 0x000e64000800007f */
[----:B-1----:R-:W-:Y:S05]  /*d840*/  @!P0 BRA `(.L_x_441) ;  /* 0xfffffffc00f08947 */ /* 0x002fea000383ffff */
[----:B------:R-:W-:Y:S05]  /*d850*/  BRA `(.L_x_466) ;  /* 0xfffffff400287947 */ /* 0x000fea000383ffff */
.L_x_442:
[----:B0-----:R0:W1:Y:S02]  /*d860*/  SYNCS.PHASECHK.TRANS64.TRYWAIT P0, [R6+URZ], R5 ;  /* 0x00000005060075a7 */ /* 0x001064000800017f */
[----:B-1----:R-:W-:Y:S05]  /*d870*/  @!P0 NANOSLEEP.SYNCS 0x989680 ;  /* 0x009896800000895d */ /* 0x002fea0003900000 */
[----:B------:R-:W1:Y:S02]  /*d880*/  @!P0 SYNCS.PHASECHK.TRANS64 P0, [R6+URZ], R5 ;  /* 0x00000005060085a7 */ /* 0x000e64000800007f */
[----:B-1----:R-:W-:Y:S05]  /*d890*/  @!P0 BRA `(.L_x_442) ;  /* 0xfffffffc00f08947 */ /* 0x002fea000383ffff */
[----:B------:R-:W-:Y:S05]  /*d8a0*/  BRA `(.L_x_467) ;  /* 0xfffffff400387947 */ /* 0x000fea000383ffff */
.L_x_443:
[----:B0-----:R0:W1:Y:S02]  /*d8b0*/  SYNCS.PHASECHK.TRANS64.TRYWAIT P0, [R9+URZ], R4 ;  /* 0x00000004090075a7 */ /* 0x001064000800017f */
[----:B-1----:R-:W-:Y:S05]  /*d8c0*/  @!P0 NANOSLEEP.SYNCS 0x989680 ;  /* 0x009896800000895d */ /* 0x002fea0003900000 */
[----:B------:R-:W1:Y:S02]  /*d8d0*/  @!P0 SYNCS.PHASECHK.TRANS64 P0, [R9+URZ], R4 ;  /* 0x00000004090085a7 */ /* 0x000e64000800007f */
[----:B-1----:R-:W-:Y:S05]  /*d8e0*/  @!P0 BRA `(.L_x_443) ;  /* 0xfffffffc00f08947 */ /* 0x002fea000383ffff */
[----:B------:R-:W-:Y:S05]  /*d8f0*/  BRA `(.L_x_468) ;  /* 0xfffffff400487947 */ /* 0x000fea000383ffff */
.L_x_444:
[----:B0-----:R0:W1:Y:S02]  /*d900*/  SYNCS.PHASECHK.TRANS64.TRYWAIT P0, [R6+URZ], R5 ;  /* 0x00000005060075a7 */ /* 0x001064000800017f */
[----:B-1----:R-:W-:Y:S05]  /*d910*/  @!P0 NANOSLEEP.SYNCS 0x989680 ;  /* 0x009896800000895d */ /* 0x002fea0003900000 */
[----:B------:R-:W1:Y:S02]  /*d920*/  @!P0 SYNCS.PHASECHK.TRANS64 P0, [R6+URZ], R5 ;  /* 0x00000005060085a7 */ /* 0x000e64000800007f */
[----:B-1----:R-:W-:Y:S05]  /*d930*/  @!P0 BRA `(.L_x_444) ;  /* 0xfffffffc00f08947 */ /* 0x002fea000383ffff */
[----:B------:R-:W-:Y:S05]  /*d940*/  BRA `(.L_x_469) ;  /* 0xfffffff400587947 */ /* 0x000fea000383ffff */
.L_x_445:
[----:B0-----:R0:W1:Y:S02]  /*d950*/  SYNCS.PHASECHK.TRANS64.TRYWAIT P0, [R9+URZ], R4 ;  /* 0x00000004090075a7 */ /* 0x001064000800017f */
[----:B-1----:R-:W-:Y:S05]  /*d960*/  @!P0 NANOSLEEP.SYNCS 0x989680 ;  /* 0x009896800000895d */ /* 0x002fea0003900000 */
[----:B------:R-:W1:Y:S02]  /*d970*/  @!P0 SYNCS.PHASECHK.TRANS64 P0, [R9+URZ], R4 ;  /* 0x00000004090085a7 */ /* 0x000e64000800007f */
[----:B-1----:R-:W-:Y:S05]  /*d980*/  @!P0 BRA `(.L_x_445) ;  /* 0xfffffffc00f08947 */ /* 0x002fea000383ffff */
[----:B------:R-:W-:Y:S05]  /*d990*/  BRA `(.L_x_470) ;  /* 0xfffffff400687947 */ /* 0x000fea000383ffff */
.L_x_446:
[----:B0-----:R0:W1:Y:S02]  /*d9a0*/  SYNCS.PHASECHK.TRANS64.TRYWAIT P0, [R6+URZ], R5 ;  /* 0x00000005060075a7 */ /* 0x001064000800017f */
[----:B-1----:R-:W-:Y:S05]  /*d9b0*/  @!P0 NANOSLEEP.SYNCS 0x989680 ;  /* 0x009896800000895d */ /* 0x002fea0003900000 */
[----:B------:R-:W1:Y:S02]  /*d9c0*/  @!P0 SYNCS.PHASECHK.TRANS64 P0, [R6+URZ], R5 ;  /* 0x00000005060085a7 */ /* 0x000e64000800007f */
[----:B-1----:R-:W-:Y:S05]  /*d9d0*/  @!P0 BRA `(.L_x_446) ;  /* 0xfffffffc00f08947 */ /* 0x002fea000383ffff */
[----:B------:R-:W-:Y:S05]  /*d9e0*/  BRA `(.L_x_471) ;  /* 0xfffffff400787947 */ /* 0x000fea000383ffff */
.L_x_447:
[----:B0-----:R0:W1:Y:S02]  /*d9f0*/  SYNCS.PHASECHK.TRANS64.TRYWAIT P0, [R9+URZ], R4 ;  /* 0x00000004090075a7 */ /* 0x001064000800017f */
[----:B-1----:R-:W-:Y:S05]  /*da00*/  @!P0 NANOSLEEP.SYNCS 0x989680 ;  /* 0x009896800000895d */ /* 0x002fea0003900000 */
[----:B------:R-:W1:Y:S02]  /*da10*/  @!P0 SYNCS.PHASECHK.TRANS64 P0, [R9+URZ], R4 ;  /* 0x00000004090085a7 */ /* 0x000e64000800007f */
[----:B-1----:R-:W-:Y:S05]  /*da20*/  @!P0 BRA `(.L_x_447) ;  /* 0xfffffffc00f08947 */ /* 0x002fea000383ffff */
[----:B------:R-:W-:Y:S05]  /*da30*/  BRA `(.L_x_472) ;  /* 0xfffffff400887947 */ /* 0x000fea000383ffff */
.L_x_448:
[----:B0-----:R0:W1:Y:S02]  /*da40*/  SYNCS.PHASECHK.TRANS64.TRYWAIT P0, [R6+URZ], R5 ;  /* 0x00000005060075a7 */ /* 0x001064000800017f */
[----:B-1----:R-:W-:Y:S05]  /*da50*/  @!P0 NANOSLEEP.SYNCS 0x989680 ;  /* 0x009896800000895d */ /* 0x002fea0003900000 */
[----:B------:R-:W1:Y:S02]  /*da60*/  @!P0 SYNCS.PHASECHK.TRANS64 P0, [R6+URZ], R5 ;  /* 0x00000005060085a7 */ /* 0x000e64000800007f */
[----:B-1----:R-:W-:Y:S05]  /*da70*/  @!P0 BRA `(.L_x_448) ;  /* 0xfffffffc00f08947 */ /* 0x002fea000383ffff */
[----:B------:R-:W-:Y:S05]  /*da80*/  BRA `(.L_x_473) ;  /* 0xfffffff400987947 */ /* 0x000fea000383ffff */
.L_x_449:
[----:B0-----:R0:W1:Y:S02]  /*da90*/  SYNCS.PHASECHK.TRANS64.TRYWAIT P0, [R9+URZ], R4 ;  /* 0x00000004090075a7 */ /* 0x001064000800017f */
[----:B-1----:R-:W-:Y:S05]  /*daa0*/  @!P0 NANOSLEEP.SYNCS 0x989680 ;  /* 0x009896800000895d */ /* 0x002fea0003900000 */
[----:B------:R-:W1:Y:S02]  /*dab0*/  @!P0 SYNCS.PHASECHK.TRANS64 P0, [R9+URZ], R4 ;  /* 0x00000004090085a7 */ /* 0x000e64000800007f */
[----:B-1----:R-:W-:Y:S05]  /*dac0*/  @!P0 BRA `(.L_x_449) ;  /* 0xfffffffc00f08947 */ /* 0x002fea000383ffff */
[----:B------:R-:W-:Y:S05]  /*dad0*/  BRA `(.L_x_474) ;  /* 0xfffffff400a87947 */ /* 0x000fea000383ffff */
.L_x_450:
[----:B0-----:R0:W1:Y:S02]  /*dae0*/  SYNCS.PHASECHK.TRANS64.TRYWAIT P0, [R6+URZ], R5 ;  /* 0x00000005060075a7 */ /* 0x001064000800017f */
[----:B-1----:R-:W-:Y:S05]  /*daf0*/  @!P0 NANOSLEEP.SYNCS 0x989680 ;  /* 0x009896800000895d */ /* 0x002fea0003900000 */
[----:B------:R-:W1:Y:S02]  /*db00*/  @!P0 SYNCS.PHASECHK.TRANS64 P0, [R6+URZ], R5 ;  /* 0x00000005060085a7 */ /* 0x000e64000800007f */
[----:B-1----:R-:W-:Y:S05]  /*db10*/  @!P0 BRA `(.L_x_450) ;  /* 0xfffffffc00f08947 */ /* 0x002fea000383ffff */
[----:B------:R-:W-:Y:S05]  /*db20*/  BRA `(.L_x_475) ;  /* 0xfffffff400b87947 */ /* 0x000fea000383ffff */
.L_x_451:
[----:B0-----:R0:W1:Y:S02]  /*db30*/  SYNCS.PHASECHK.TRANS64.TRYWAIT P0, [R9+URZ], R4 ;  /* 0x00000004090075a7 */ /* 0x001064000800017f */
[----:B-1----:R-:W-:Y:S05]  /*db40*/  @!P0 NANOSLEEP.SYNCS 0x989680 ;  /* 0x009896800000895d */ /* 0x002fea0003900000 */
[----:B------:R-:W1:Y:S02]  /*db50*/  @!P0 SYNCS.PHASECHK.TRANS64 P0, [R9+URZ], R4 ;  /* 0x00000004090085a7 */ /* 0x000e64000800007f */
[----:B-1----:R-:W-:Y:S05]  /*db60*/  @!P0 BRA `(.L_x_451) ;  /* 0xfffffffc00f08947 */ /* 0x002fea000383ffff */
[----:B------:R-:W-:Y:S05]  /*db70*/  BRA `(.L_x_476) ;  /* 0xfffffff400c87947 */ /* 0x000fea000383ffff */
.L_x_452:
[----:B0-----:R0:W1:Y:S02]  /*db80*/  SYNCS.PHASECHK.TRANS64.TRYWAIT P0, [R6+URZ], R5 ;  /* 0x00000005060075a7 */ /* 0x001064000800017f */
[----:B-1----:R-:W-:Y:S05]  /*db90*/  @!P0 NANOSLEEP.SYNCS 0x989680 ;  /* 0x009896800000895d */ /* 0x002fea0003900000 */
[----:B------:R-:W1:Y:S02]  /*dba0*/  @!P0 SYNCS.PHASECHK.TRANS64 P0, [R6+URZ], R5 ;  /* 0x00000005060085a7 */ /* 0x000e64000800007f */
[----:B-1----:R-:W-:Y:S05]  /*dbb0*/  @!P0 BRA `(.L_x_452) ;  /* 0xfffffffc00f08947 */ /* 0x002fea000383ffff */
[----:B------:R-:W-:Y:S05]  /*dbc0*/  BRA `(.L_x_477) ;  /* 0xfffffff400d87947 */ /* 0x000fea000383ffff */
.L_x_453:
[----:B0-----:R0:W1:Y:S02]  /*dbd0*/  SYNCS.PHASECHK.TRANS64.TRYWAIT P0, [R9+URZ], R4 ;  /* 0x00000004090075a7 */ /* 0x001064000800017f */
[----:B-1----:R-:W-:Y:S05]  /*dbe0*/  @!P0 NANOSLEEP.SYNCS 0x989680 ;  /* 0x009896800000895d */ /* 0x002fea0003900000 */
[----:B------:R-:W1:Y:S02]  /*dbf0*/  @!P0 SYNCS.PHASECHK.TRANS64 P0, [R9+URZ], R4 ;  /* 0x00000004090085a7 */ /* 0x000e64000800007f */
[----:B-1----:R-:W-:Y:S05]  /*dc00*/  @!P0 BRA `(.L_x_453) ;  /* 0xfffffffc00f08947 */ /* 0x002fea000383ffff */
[----:B------:R-:W-:Y:S05]  /*dc10*/  BRA `(.L_x_478) ;  /* 0xfffffff400e87947 */ /* 0x000fea000383ffff */
.L_x_454:
[----:B0-----:R0:W1:Y:S02]  /*dc20*/  SYNCS.PHASECHK.TRANS64.TRYWAIT P0, [R6+URZ], R5 ;  /* 0x00000005060075a7 */ /* 0x001064000800017f */
[----:B-1----:R-:W-:Y:S05]  /*dc30*/  @!P0 NANOSLEEP.SYNCS 0x989680 ;  /* 0x009896800000895d */ /* 0x002fea0003900000 */
[----:B------:R-:W1:Y:S02]  /*dc40*/  @!P0 SYNCS.PHASECHK.TRANS64 P0, [R6+URZ], R5 ;  /* 0x00000005060085a7 */ /* 0x000e64000800007f */
[----:B-1----:R-:W-:Y:S05]  /*dc50*/  @!P0 BRA `(.L_x_454) ;  /* 0xfffffffc00f08947 */ /* 0x002fea000383ffff */
[----:B------:R-:W-:Y:S05]  /*dc60*/  BRA `(.L_x_479) ;  /* 0xfffffff400f87947 */ /* 0x000fea000383ffff */
.L_x_455:
[----:B0-----:R0:W1:Y:S02]  /*dc70*/  SYNCS.PHASECHK.TRANS64.TRYWAIT P0, [R9+URZ], R4 ;  /* 0x00000004090075a7 */ /* 0x001064000800017f */
[----:B-1----:R-:W-:Y:S05]  /*dc80*/  @!P0 NANOSLEEP.SYNCS 0x989680 ;  /* 0x009896800000895d */ /* 0x002fea0003900000 */
[----:B------:R-:W1:Y:S02]  /*dc90*/  @!P0 SYNCS.PHASECHK.TRANS64 P0, [R9+URZ], R4 ;  /* 0x00000004090085a7 */ /* 0x000e64000800007f */
[----:B-1----:R-:W-:Y:S05]  /*dca0*/  @!P0 BRA `(.L_x_455) ;  /* 0xfffffffc00f08947 */ /* 0x002fea000383ffff */
[----:B------:R-:W-:Y:S05]  /*dcb0*/  BRA `(.L_x_480) ;  /* 0xfffffff800087947 */ /* 0x000fea000383ffff */
.L_x_456:
[----:B-1----:R1:W2:Y:S02]  /*dcc0*/  SYNCS.PHASECHK.TRANS64.TRYWAIT P0, [R6+URZ], R5 ;  /* 0x00000005060075a7 */ /* 0x0022a4000800017f */
[----:B--2---:R-:W-:Y:S05]  /*dcd0*/  @!P0 NANOSLEEP.SYNCS 0x989680 ;  /* 0x009896800000895d */ /* 0x004fea0003900000 */
[----:B------:R-:W2:Y:S02]  /*dce0*/  @!P0 SYNCS.PHASECHK.TRANS64 P0, [R6+URZ], R5 ;  /* 0x00000005060085a7 */ /* 0x000ea4000800007f */
[----:B--2---:R-:W-:Y:S05]  /*dcf0*/  @!P0 BRA `(.L_x_456) ;  /* 0xfffffffc00f08947 */ /* 0x004fea000383ffff */
[----:B------:R-:W-:Y:S05]  /*dd00*/  BRA `(.L_x_481) ;  /* 0xfffffff800107947 */ /* 0x000fea000383ffff */
.L_x_482:
[----:B------:R-:W-:-:S00]  /*dd10*/  BRA `(.L_x_482) ;  /* 0xfffffffc00fc7947 */ /* 0x000fc0000383ffff */
[----:B------:R-:W-:-:S00]  /*dd20*/  NOP ;  /* 0x0000000000007918 */ /* 0x000fc00000000000 */
        /* <DEDUP_REMOVED lines=13> */
.L_x_483:


//--------------------- .nv.global.init           --------------------------
	.section	.nv.global.init,"aw",@progbits
.nv.global.init:
	.type		$str$22,@object
	.size		$str$22,($str$23 - $str$22)
$str$22:
        /*0000*/ 	.byte	0x6b, 0x5f, 0x74, 0x69, 0x6c, 0x65, 0x5f, 0x63, 0x6f, 0x75, 0x6e, 0x74, 0x20, 0x3e, 0x3d, 0x20
        /*0010*/ 	.byte	0x31, 0x00
	.type		$str$23,@object
	.size		$str$23,(__unnamed_1 - $str$23)
$str$23:
        /*0012*/ 	.byte	0x2f, 0x74, 0x6d, 0x70, 0x2f, 0x63, 0x75, 0x74, 0x6c, 0x61, 0x73, 0x73, 0x5f, 0x73, 0x77, 0x65
        /*0022*/ 	.byte	0x65, 0x70, 0x5f, 0x73, 0x72, 0x63, 0x2f, 0x69, 0x6e, 0x63, 0x6c, 0x75, 0x64, 0x65, 0x2f, 0x63
        /*0032*/ 	.byte	0x75, 0x74, 0x6c, 0x61, 0x73, 0x73, 0x2f, 0x67, 0x65, 0x6d, 0x6d, 0x2f, 0x63, 0x6f, 0x6c, 0x6c
        /*0042*/ 	.byte	0x65, 0x63, 0x74, 0x69, 0x76, 0x65, 0x2f, 0x73, 0x6d, 0x39, 0x30, 0x5f, 0x6d, 0x6d, 0x61, 0x5f
        /*0052*/ 	.byte	0x74, 0x6d, 0x61, 0x5f, 0x67, 0x6d, 0x6d, 0x61, 0x5f, 0x73, 0x73, 0x5f, 0x77, 0x61, 0x72, 0x70
        /*0062*/ 	.byte	0x73, 0x70, 0x65, 0x63, 0x69, 0x61, 0x6c, 0x69, 0x7a, 0x65, 0x64, 0x2e, 0x68, 0x70, 0x70, 0x00
	.type		__unnamed_1,@object
	.size		__unnamed_1,(.L_0 - __unnamed_1)
__unnamed_1:
        /*0072*/ 	.byte	0x76, 0x6f, 0x69, 0x64, 0x20, 0x63, 0x75, 0x74, 0x6c, 0x61, 0x73, 0x73, 0x3a, 0x3a, 0x67, 0x65
        /* <DEDUP_REMOVED lines=172> */
        /*0b42*/ 	.byte	0x5d, 0x00
.L_0:


//--------------------- .nv.shared._ZN7cutlass13device_kernelINS_4gemm6kernel13GemmUniversalIN4cute5tupleIJiiiiEEENS1_10collective13CollectiveMmaINS1_34MainloopSm90TmaGmmaWarpSpecializedILi18ENS5_IJNS4_1CILi1EEESB_SB_EEENS1_35KernelTmaWarpSpecializedCooperativeEEENS5_IJNSA_ILi192EEESF_NSA_ILi32EEEEEEaNS5_IJlSB_lEEEaSI_NS4_8TiledMMAINS4_8MMA_AtomIJNS4_4SM904GMMA27MMA_64x192x32_S32S8S8_SS_TNEEEENS4_6LayoutINS5_IJNSA_ILi2EEESB_SB_EEENS5_IJSB_NSA_ILi0EEESS_EEEEENS5_IJNS4_10UnderscoreESV_SV_EEEEENS4_13SM90_TMA_LOADENS4_14ComposedLayoutINS4_7SwizzleILi1ELi4ELi3EEENS4_18smem_ptr_flag_bitsILi8EEENSP_INS5_IJNSA_ILi8EEESG_EEENS5_IJSG_SB_EEEEEEEvNS4_8identityESY_S18_vS19_EENS_8epilogue10collective6detail29Sm90TmaWarpSpecializedAdapterINS1C_15DefaultEpilogueIaSI_SI_NS1B_6thread17LinearCombinationIaLi1EiiLNS1G_9ScaleType4KindE0ELNS_15FloatRoundStyleE2EaEENS1_15EpilogueDefaultEEEEEvvEEEEvNT_6ParamsE --------------------------
	.section	.nv.shared._ZN7cutlass13device_kernelINS_4gemm6kernel13GemmUniversalIN4cute5tupleIJiiiiEEENS1_10collective13CollectiveMmaINS1_34MainloopSm90TmaGmmaWarpSpecializedILi18ENS5_IJNS4_1CILi1EEESB_SB_EEENS1_35KernelTmaWarpSpecializedCooperativeEEENS5_IJNSA_ILi192EEESF_NSA_ILi32EEEEEEaNS5_IJlSB_lEEEaSI_NS4_8TiledMMAINS4_8MMA_AtomIJNS4_4SM904GMMA27MMA_64x192x32_S32S8S8_SS_TNEEEENS4_6LayoutINS5_IJNSA_ILi2EEESB_SB_EEENS5_IJSB_NSA_ILi0EEESS_EEEEENS5_IJNS4_10UnderscoreESV_SV_EEEEENS4_13SM90_TMA_LOADENS4_14ComposedLayoutINS4_7SwizzleILi1ELi4ELi3EEENS4_18smem_ptr_flag_bitsILi8EEENSP_INS5_IJNSA_ILi8EEESG_EEENS5_IJSG_SB_EEEEEEEvNS4_8identityESY_S18_vS19_EENS_8epilogue10collective6detail29Sm90TmaWarpSpecializedAdapterINS1C_15DefaultEpilogueIaSI_SI_NS1B_6thread17LinearCombinationIaLi1EiiLNS1G_9ScaleType4KindE0ELNS_15FloatRoundStyleE2EaEENS1_15EpilogueDefaultEEEEEvvEEEEvNT_6ParamsE,"aw",@nobits
	.sectionflags	@""
	.align	16
	.zero		1024


//--------------------- .nv.shared.reserved.0     --------------------------
	.section	.nv.shared.reserved.0,"aw",@nobits
	.weak		__nv_reservedSMEM_offset_0_alias
	.size		__nv_reservedSMEM_offset_0_alias, 0, 0
	.other		__nv_reservedSMEM_offset_0_alias,@"STO_CUDA_RESERVED_SHARED STV_DEFAULT"
__nv_reservedSMEM_offset_0_alias:
	.zero		0


//--------------------- .nv.global                --------------------------
	.section	.nv.global,"aw",@nobits
.nv.global:
	.type		_ZN39_INTERNAL_07287bbb_4_k_cu_5bcbe9d8_40714cute1_E,@object
	.size		_ZN39_INTERNAL_07287bbb_4_k_cu_5bcbe9d8_40714cute1_E,(_ZN39_INTERNAL_07287bbb_4_k_cu_5bcbe9d8_40714cuda3std3__45__cpo6cbeginE - _ZN39_INTERNAL_07287bbb_4_k_cu_5bcbe9d8_40714cute1_E)
_ZN39_INTERNAL_07287bbb_4_k_cu_5bcbe9d8_40714cute1_E:
	.zero		1
	.type		_ZN39_INTERNAL_07287bbb_4_k_cu_5bcbe9d8_40714cuda3std3__45__cpo6cbeginE,@object
	.size		_ZN39_INTERNAL_07287bbb_4_k_cu_5bcbe9d8_40714cuda3std3__45__cpo6cbeginE,(_ZN39_INTERNAL_07287bbb_4_k_cu_5bcbe9d8_40714cuda3std3__48in_placeE - _ZN39_INTERNAL_07287bbb_4_k_cu_5bcbe9d8_40714cuda3std3__45__cpo6cbeginE)
_ZN39_INTERNAL_07287bbb_4_k_cu_5bcbe9d8_40714cuda3std3__45__cpo6cbeginE:
	.zero		1
	.type		_ZN39_INTERNAL_07287bbb_4_k_cu_5bcbe9d8_40714cuda3std3__48in_placeE,@object
	.size		_ZN39_INTERNAL_07287bbb_4_k_cu_5bcbe9d8_40714cuda3std3__48in_placeE,(_ZN39_INTERNAL_07287bbb_4_k_cu_5bcbe9d8_40714cuda3std6ranges3__45__cpo9iter_moveE - _ZN39_INTERNAL_07287bbb_4_k_cu_5bcbe9d8_40714cuda3std3__48in_placeE)
_ZN39_INTERNAL_07287bbb_4_k_cu_5bcbe9d8_40714cuda3std3__48in_placeE:
	.zero		1
	.type		_ZN39_INTERNAL_07287bbb_4_k_cu_5bcbe9d8_40714cuda3std6ranges3__45__cpo9iter_moveE,@object
	.size		_ZN39_INTERNAL_07287bbb_4_k_cu_5bcbe9d8_40714cuda3std6ranges3__45__cpo9iter_moveE,(_ZN39_INTERNAL_07287bbb_4_k_cu_5bcbe9d8_40714cuda3std3__45__cpo5beginE - _ZN39_INTERNAL_07287bbb_4_k_cu_5bcbe9d8_40714cuda3std6ranges3__45__cpo9iter_moveE)
_ZN39_INTERNAL_07287bbb_4_k_cu_5bcbe9d8_40714cuda3std6ranges3__45__cpo9iter_moveE:
	.zero		1
	.type		_ZN39_INTERNAL_07287bbb_4_k_cu_5bcbe9d8_40714cuda3std3__45__cpo5beginE,@object
	.size		_ZN39_INTERNAL_07287bbb_4_k_cu_5bcbe9d8_40714cuda3std3__45__cpo5beginE,(_ZN39_INTERNAL_07287bbb_4_k_cu_5bcbe9d8_40714cuda3std3__441_GLOBAL__N__07287bbb_4_k_cu_5bcbe9d8_40716ignoreE - _ZN39_INTERNAL_07287bbb_4_k_cu_5bcbe9d8_40714cuda3std3__45__cpo5beginE)
_ZN39_INTERNAL_07287bbb_4_k_cu_5bcbe9d8_40714cuda3std3__45__cpo5beginE:
	.zero		1
	.type		_ZN39_INTERNAL_07287bbb_4_k_cu_5bcbe9d8_40714cuda3std3__441_GLOBAL__N__07287bbb_4_k_cu_5bcbe9d8_40716ignoreE,@object
	.size		_ZN39_INTERNAL_07287bbb_4_k_cu_5bcbe9d8_40714cuda3std3__441_GLOBAL__N__07287bbb_4_k_cu_5bcbe9d8_40716ignoreE,(_ZN39_INTERNAL_07287bbb_4_k_cu_5bcbe9d8_40714cute7productE - _ZN39_INTERNAL_07287bbb_4_k_cu_5bcbe9d8_40714cuda3std3__441_GLOBAL__N__07287bbb_4_k_cu_5bcbe9d8_40716ignoreE)
_ZN39_INTERNAL_07287bbb_4_k_cu_5bcbe9d8_40714cuda3std3__441_GLOBAL__N__07287bbb_4_k_cu_5bcbe9d8_40716ignoreE:
	.zero		1
	.type		_ZN39_INTERNAL_07287bbb_4_k_cu_5bcbe9d8_40714cute7productE,@object
	.size		_ZN39_INTERNAL_07287bbb_4_k_cu_5bcbe9d8_40714cute7productE,(_ZN39_INTERNAL_07287bbb_4_k_cu_5bcbe9d8_40714cuda3std3__45__cpo3endE - _ZN39_INTERNAL_07287bbb_4_k_cu_5bcbe9d8_40714cute7productE)
_ZN39_INTERNAL_07287bbb_4_k_cu_5bcbe9d8_40714cute7productE:
	.zero		1
	.type		_ZN39_INTERNAL_07287bbb_4_k_cu_5bcbe9d8_40714cuda3std3__45__cpo3endE,@object
	.size		_ZN39_INTERNAL_07287bbb_4_k_cu_5bcbe9d8_40714cuda3std3__45__cpo3endE,(_ZN39_INTERNAL_07287bbb_4_k_cu_5bcbe9d8_40714cuda3std3__419piecewise_constructE - _ZN39_INTERNAL_07287bbb_4_k_cu_5bcbe9d8_40714cuda3std3__45__cpo3endE)
_ZN39_INTERNAL_07287bbb_4_k_cu_5bcbe9d8_40714cuda3std3__45__cpo3endE:
	.zero		1
	.type		_ZN39_INTERNAL_07287bbb_4_k_cu_5bcbe9d8_40714cuda3std3__419piecewise_constructE,@object
	.size		_ZN39_INTERNAL_07287bbb_4_k_cu_5bcbe9d8_40714cuda3std3__419piecewise_constructE,(_ZN39_INTERNAL_07287bbb_4_k_cu_5bcbe9d8_40714cuda3std3__45__cpo4cendE - _ZN39_INTERNAL_07287bbb_4_k_cu_5bcbe9d8_40714cuda3std3__419piecewise_constructE)
_ZN39_INTERNAL_07287bbb_4_k_cu_5bcbe9d8_40714cuda3std3__419piecewise_constructE:
	.zero		1
	.type		_ZN39_INTERNAL_07287bbb_4_k_cu_5bcbe9d8_40714cuda3std3__45__cpo4cendE,@object
	.size		_ZN39_INTERNAL_07287bbb_4_k_cu_5bcbe9d8_40714cuda3std3__45__cpo4cendE,(_ZN39_INTERNAL_07287bbb_4_k_cu_5bcbe9d8_40714cuda3std6ranges3__45__cpo4swapE - _ZN39_INTERNAL_07287bbb_4_k_cu_5bcbe9d8_40714cuda3std3__45__cpo4cendE)
_ZN39_INTERNAL_07287bbb_4_k_cu_5bcbe9d8_40714cuda3std3__45__cpo4cendE:
	.zero		1
	.type		_ZN39_INTERNAL_07287bbb_4_k_cu_5bcbe9d8_40714cuda3std6ranges3__45__cpo4swapE,@object
	.size		_ZN39_INTERNAL_07287bbb_4_k_cu_5bcbe9d8_40714cuda3std6ranges3__45__cpo4swapE,(.L_8 - _ZN39_INTERNAL_07287bbb_4_k_cu_5bcbe9d8_40714cuda3std6ranges3__45__cpo4swapE)
_ZN39_INTERNAL_07287bbb_4_k_cu_5bcbe9d8_40714cuda3std6ranges3__45__cpo4swapE:
	.zero		1
.L_8:


//--------------------- .nv.constant0._ZN7cutlass13device_kernelINS_4gemm6kernel13GemmUniversalIN4cute5tupleIJiiiiEEENS1_10collective13CollectiveMmaINS1_34MainloopSm90TmaGmmaWarpSpecializedILi18ENS5_IJNS4_1CILi1EEESB_SB_EEENS1_35KernelTmaWarpSpecializedCooperativeEEENS5_IJNSA_ILi192EEESF_NSA_ILi32EEEEEEaNS5_IJlSB_lEEEaSI_NS4_8TiledMMAINS4_8MMA_AtomIJNS4_4SM904GMMA27MMA_64x192x32_S32S8S8_SS_TNEEEENS4_6LayoutINS5_IJNSA_ILi2EEESB_SB_EEENS5_IJSB_NSA_ILi0EEESS_EEEEENS5_IJNS4_10UnderscoreESV_SV_EEEEENS4_13SM90_TMA_LOADENS4_14ComposedLayoutINS4_7SwizzleILi1ELi4ELi3EEENS4_18smem_ptr_flag_bitsILi8EEENSP_INS5_IJNSA_ILi8EEESG_EEENS5_IJSG_SB_EEEEEEEvNS4_8identityESY_S18_vS19_EENS_8epilogue10collective6detail29Sm90TmaWarpSpecializedAdapterINS1C_15DefaultEpilogueIaSI_SI_NS1B_6thread17LinearCombinationIaLi1EiiLNS1G_9ScaleType4KindE0ELNS_15FloatRoundStyleE2EaEENS1_15EpilogueDefaultEEEEEvvEEEEvNT_6ParamsE --------------------------
	.section	.nv.constant0._ZN7cutlass13device_kernelINS_4gemm6kernel13GemmUniversalIN4cute5tupleIJiiiiEEENS1_10collective13CollectiveMmaINS1_34MainloopSm90TmaGmmaWarpSpecializedILi18ENS5_IJNS4_1CILi1EEESB_SB_EEENS1_35KernelTmaWarpSpecializedCooperativeEEENS5_IJNSA_ILi192EEESF_NSA_ILi32EEEEEEaNS5_IJlSB_lEEEaSI_NS4_8TiledMMAINS4_8MMA_AtomIJNS4_4SM904GMMA27MMA_64x192x32_S32S8S8_SS_TNEEEENS4_6LayoutINS5_IJNSA_ILi2EEESB_SB_EEENS5_IJSB_NSA_ILi0EEESS_EEEEENS5_IJNS4_10UnderscoreESV_SV_EEEEENS4_13SM90_TMA_LOADENS4_14ComposedLayoutINS4_7SwizzleILi1ELi4ELi3EEENS4_18smem_ptr_flag_bitsILi8EEENSP_INS5_IJNSA_ILi8EEESG_EEENS5_IJSG_SB_EEEEEEEvNS4_8identityESY_S18_vS19_EENS_8epilogue10collective6detail29Sm90TmaWarpSpecializedAdapterINS1C_15DefaultEpilogueIaSI_SI_NS1B_6thread17LinearCombinationIaLi1EiiLNS1G_9ScaleType4KindE0ELNS_15FloatRoundStyleE2EaEENS1_15EpilogueDefaultEEEEEvvEEEEvNT_6ParamsE,"a",@progbits
	.sectionflags	@""
	.align	4
.nv.constant0._ZN7cutlass13device_kernelINS_4gemm6kernel13GemmUniversalIN4cute5tupleIJiiiiEEENS1_10collective13CollectiveMmaINS1_34MainloopSm90TmaGmmaWarpSpecializedILi18ENS5_IJNS4_1CILi1EEESB_SB_EEENS1_35KernelTmaWarpSpecializedCooperativeEEENS5_IJNSA_ILi192EEESF_NSA_ILi32EEEEEEaNS5_IJlSB_lEEEaSI_NS4_8TiledMMAINS4_8MMA_AtomIJNS4_4SM904GMMA27MMA_64x192x32_S32S8S8_SS_TNEEEENS4_6LayoutINS5_IJNSA_ILi2EEESB_SB_EEENS5_IJSB_NSA_ILi0EEESS_EEEEENS5_IJNS4_10UnderscoreESV_SV_EEEEENS4_13SM90_TMA_LOADENS4_14ComposedLayoutINS4_7SwizzleILi1ELi4ELi3EEENS4_18smem_ptr_flag_bitsILi8EEENSP_INS5_IJNSA_ILi8EEESG_EEENS5_IJSG_SB_EEEEEEEvNS4_8identityESY_S18_vS19_EENS_8epilogue10collective6detail29Sm90TmaWarpSpecializedAdapterINS1C_15DefaultEpilogueIaSI_SI_NS1B_6thread17LinearCombinationIaLi1EiiLNS1G_9ScaleType4KindE0ELNS_15FloatRoundStyleE2EaEENS1_15EpilogueDefaultEEEEEvvEEEEvNT_6ParamsE:
	.zero		1664


//--------------------- SYMBOLS --------------------------

	.type		.nv.reservedSmem.offset0,@object
	.size		.nv.reservedSmem.offset0,0x4
	.type		__assertfail,@function
